//
// Generated by NVIDIA NVVM Compiler
//
// Compiler Build ID: CL-36424714
// Cuda compilation tools, release 13.0, V13.0.88
// Based on NVVM 20.0.0
//

.version 9.0
.target sm_100
.address_size 64

	// .globl	my_kernel_kernel0
// _ZZ17my_kernel_kernel0E18PaddedInput_shared has been demoted
// _ZZ17my_kernel_kernel0E18placeholder_shared has been demoted

.visible .entry my_kernel_kernel0(
	.param .u64 .ptr .align 1 my_kernel_kernel0_param_0,
	.param .u64 .ptr .align 1 my_kernel_kernel0_param_1,
	.param .u64 .ptr .align 1 my_kernel_kernel0_param_2,
	.param .u64 .ptr .align 1 my_kernel_kernel0_param_3
)
{
	.local .align 16 .b8 	__local_depot0[15360];
	.reg .b64 	%SP;
	.reg .b64 	%SPL;
	.reg .pred 	%p<41>;
	.reg .b32 	%r<137>;
	.reg .b32 	%f<632>;
	.reg .b64 	%rd<87>;
	// demoted variable
	.shared .align 4 .b8 _ZZ17my_kernel_kernel0E18PaddedInput_shared[38400];
	// demoted variable
	.shared .align 4 .b8 _ZZ17my_kernel_kernel0E18placeholder_shared[4096];
	mov.u64 	%SPL, __local_depot0;
	ld.param.u64 	%rd28, [my_kernel_kernel0_param_3];
	cvta.to.global.u64 	%rd1, %rd28;
	add.u64 	%rd2, %SPL, 0;
	add.s64 	%rd82, %rd2, 7680;
	mov.b32 	%r122, 0;
$L__BB0_1:
	mov.f32 	%f361, 0f00000000;
	st.local.v4.f32 	[%rd82+-7680], {%f361, %f361, %f361, %f361};
	st.local.v4.f32 	[%rd82+-7168], {%f361, %f361, %f361, %f361};
	st.local.v4.f32 	[%rd82+-6656], {%f361, %f361, %f361, %f361};
	st.local.v4.f32 	[%rd82+-6144], {%f361, %f361, %f361, %f361};
	st.local.v4.f32 	[%rd82+-5632], {%f361, %f361, %f361, %f361};
	st.local.v4.f32 	[%rd82], {%f361, %f361, %f361, %f361};
	st.local.v4.f32 	[%rd82+512], {%f361, %f361, %f361, %f361};
	st.local.v4.f32 	[%rd82+1024], {%f361, %f361, %f361, %f361};
	st.local.v4.f32 	[%rd82+1536], {%f361, %f361, %f361, %f361};
	st.local.v4.f32 	[%rd82+2048], {%f361, %f361, %f361, %f361};
	add.s32 	%r122, %r122, 1;
	add.s64 	%rd82, %rd82, 16;
	setp.ne.s32 	%p1, %r122, 32;
	@%p1 bra 	$L__BB0_1;
	add.s64 	%rd83, %rd2, 10240;
	mov.b32 	%r123, 0;
$L__BB0_3:
	mov.f32 	%f362, 0f00000000;
	st.local.v4.f32 	[%rd83+-7680], {%f362, %f362, %f362, %f362};
	st.local.v4.f32 	[%rd83+-7168], {%f362, %f362, %f362, %f362};
	st.local.v4.f32 	[%rd83+-6656], {%f362, %f362, %f362, %f362};
	st.local.v4.f32 	[%rd83+-6144], {%f362, %f362, %f362, %f362};
	st.local.v4.f32 	[%rd83+-5632], {%f362, %f362, %f362, %f362};
	st.local.v4.f32 	[%rd83], {%f362, %f362, %f362, %f362};
	st.local.v4.f32 	[%rd83+512], {%f362, %f362, %f362, %f362};
	st.local.v4.f32 	[%rd83+1024], {%f362, %f362, %f362, %f362};
	st.local.v4.f32 	[%rd83+1536], {%f362, %f362, %f362, %f362};
	st.local.v4.f32 	[%rd83+2048], {%f362, %f362, %f362, %f362};
	add.s32 	%r123, %r123, 1;
	add.s64 	%rd83, %rd83, 16;
	setp.ne.s32 	%p2, %r123, 32;
	@%p2 bra 	$L__BB0_3;
	mov.b32 	%r124, 0;
$L__BB0_5:
	shl.b32 	%r46, %r124, 2;
	mul.wide.u32 	%rd30, %r46, 4;
	add.s64 	%rd31, %rd2, %rd30;
	mov.f32 	%f363, 0f00000000;
	st.local.v4.f32 	[%rd31+5120], {%f363, %f363, %f363, %f363};
	st.local.v4.f32 	[%rd31+5632], {%f363, %f363, %f363, %f363};
	st.local.v4.f32 	[%rd31+6144], {%f363, %f363, %f363, %f363};
	st.local.v4.f32 	[%rd31+6656], {%f363, %f363, %f363, %f363};
	st.local.v4.f32 	[%rd31+7168], {%f363, %f363, %f363, %f363};
	st.local.v4.f32 	[%rd31+12800], {%f363, %f363, %f363, %f363};
	st.local.v4.f32 	[%rd31+13312], {%f363, %f363, %f363, %f363};
	st.local.v4.f32 	[%rd31+13824], {%f363, %f363, %f363, %f363};
	st.local.v4.f32 	[%rd31+14336], {%f363, %f363, %f363, %f363};
	st.local.v4.f32 	[%rd31+14848], {%f363, %f363, %f363, %f363};
	add.s32 	%r124, %r124, 1;
	setp.ne.s32 	%p3, %r124, 32;
	@%p3 bra 	$L__BB0_5;
	mov.u32 	%r7, %ctaid.x;
	mov.u32 	%r8, %tid.x;
	shr.u32 	%r9, %r8, 2;
	mul.lo.s32 	%r48, %r9, 960;
	and.b32  	%r10, %r8, 3;
	mad.lo.s32 	%r11, %r10, 120, %r48;
	shl.b32 	%r49, %r8, 2;
	mov.u32 	%r50, _ZZ17my_kernel_kernel0E18placeholder_shared;
	add.s32 	%r12, %r50, %r49;
	mov.b32 	%r125, 0;
$L__BB0_7:
	bar.sync 	0;
	shl.b32 	%r52, %r125, 3;
	and.b32  	%r53, %r8, 7;
	mul.lo.s32 	%r54, %r7, 307200;
	or.b32  	%r55, %r53, %r54;
	shl.b32 	%r56, %r8, 5;
	and.b32  	%r57, %r56, 32512;
	add.s32 	%r58, %r55, %r57;
	add.s32 	%r14, %r58, %r52;
	mov.b32 	%r126, 0;
$L__BB0_8:
	ld.param.u64 	%rd79, [my_kernel_kernel0_param_0];
	mad.lo.s32 	%r59, %r126, 1280, %r14;
	cvta.to.global.u64 	%rd32, %rd79;
	mul.wide.u32 	%rd33, %r59, 4;
	add.s64 	%rd34, %rd32, %rd33;
	ld.global.nc.f32 	%f364, [%rd34];
	mad.lo.s32 	%r60, %r126, 40, %r8;
	shl.b32 	%r61, %r60, 2;
	mov.u32 	%r62, _ZZ17my_kernel_kernel0E18PaddedInput_shared;
	add.s32 	%r63, %r62, %r61;
	st.shared.f32 	[%r63], %f364;
	add.s32 	%r64, %r59, 1280;
	mul.wide.u32 	%rd35, %r64, 4;
	add.s64 	%rd36, %rd32, %rd35;
	ld.global.nc.f32 	%f365, [%rd36];
	st.shared.f32 	[%r63+160], %f365;
	add.s32 	%r65, %r59, 2560;
	mul.wide.u32 	%rd37, %r65, 4;
	add.s64 	%rd38, %rd32, %rd37;
	ld.global.nc.f32 	%f366, [%rd38];
	st.shared.f32 	[%r63+320], %f366;
	add.s32 	%r66, %r59, 3840;
	mul.wide.u32 	%rd39, %r66, 4;
	add.s64 	%rd40, %rd32, %rd39;
	ld.global.nc.f32 	%f367, [%rd40];
	st.shared.f32 	[%r63+480], %f367;
	add.s32 	%r67, %r59, 5120;
	mul.wide.u32 	%rd41, %r67, 4;
	add.s64 	%rd42, %rd32, %rd41;
	ld.global.nc.f32 	%f368, [%rd42];
	st.shared.f32 	[%r63+640], %f368;
	add.s32 	%r68, %r59, 6400;
	mul.wide.u32 	%rd43, %r68, 4;
	add.s64 	%rd44, %rd32, %rd43;
	ld.global.nc.f32 	%f369, [%rd44];
	st.shared.f32 	[%r63+800], %f369;
	add.s32 	%r69, %r59, 7680;
	mul.wide.u32 	%rd45, %r69, 4;
	add.s64 	%rd46, %rd32, %rd45;
	ld.global.nc.f32 	%f370, [%rd46];
	st.shared.f32 	[%r63+960], %f370;
	add.s32 	%r70, %r59, 8960;
	mul.wide.u32 	%rd47, %r70, 4;
	add.s64 	%rd48, %rd32, %rd47;
	ld.global.nc.f32 	%f371, [%rd48];
	st.shared.f32 	[%r63+1120], %f371;
	add.s32 	%r71, %r59, 10240;
	mul.wide.u32 	%rd49, %r71, 4;
	add.s64 	%rd50, %rd32, %rd49;
	ld.global.nc.f32 	%f372, [%rd50];
	st.shared.f32 	[%r63+1280], %f372;
	add.s32 	%r72, %r59, 11520;
	mul.wide.u32 	%rd51, %r72, 4;
	add.s64 	%rd52, %rd32, %rd51;
	ld.global.nc.f32 	%f373, [%rd52];
	st.shared.f32 	[%r63+1440], %f373;
	add.s32 	%r73, %r59, 12800;
	mul.wide.u32 	%rd53, %r73, 4;
	add.s64 	%rd54, %rd32, %rd53;
	ld.global.nc.f32 	%f374, [%rd54];
	st.shared.f32 	[%r63+1600], %f374;
	add.s32 	%r74, %r59, 14080;
	mul.wide.u32 	%rd55, %r74, 4;
	add.s64 	%rd56, %rd32, %rd55;
	ld.global.nc.f32 	%f375, [%rd56];
	st.shared.f32 	[%r63+1760], %f375;
	add.s32 	%r75, %r59, 15360;
	mul.wide.u32 	%rd57, %r75, 4;
	add.s64 	%rd58, %rd32, %rd57;
	ld.global.nc.f32 	%f376, [%rd58];
	st.shared.f32 	[%r63+1920], %f376;
	add.s32 	%r76, %r59, 16640;
	mul.wide.u32 	%rd59, %r76, 4;
	add.s64 	%rd60, %rd32, %rd59;
	ld.global.nc.f32 	%f377, [%rd60];
	st.shared.f32 	[%r63+2080], %f377;
	add.s32 	%r77, %r59, 17920;
	mul.wide.u32 	%rd61, %r77, 4;
	add.s64 	%rd62, %rd32, %rd61;
	ld.global.nc.f32 	%f378, [%rd62];
	st.shared.f32 	[%r63+2240], %f378;
	add.s32 	%r78, %r59, 19200;
	mul.wide.u32 	%rd63, %r78, 4;
	add.s64 	%rd64, %rd32, %rd63;
	ld.global.nc.f32 	%f379, [%rd64];
	st.shared.f32 	[%r63+2400], %f379;
	add.s32 	%r126, %r126, 16;
	setp.ne.s32 	%p4, %r126, 240;
	@%p4 bra 	$L__BB0_8;
	ld.param.u64 	%rd80, [my_kernel_kernel0_param_1];
	setp.gt.u32 	%p5, %r8, 983;
	shl.b32 	%r79, %r125, 10;
	or.b32  	%r80, %r79, %r8;
	cvta.to.global.u64 	%rd65, %rd80;
	mul.wide.u32 	%rd66, %r80, 4;
	add.s64 	%rd9, %rd65, %rd66;
	ld.global.nc.f32 	%f380, [%rd9];
	st.shared.f32 	[%r12], %f380;
	@%p5 bra 	$L__BB0_11;
	ld.global.nc.f32 	%f381, [%rd9+160];
	st.shared.f32 	[%r12+160], %f381;
$L__BB0_11:
	setp.gt.u32 	%p6, %r8, 943;
	@%p6 bra 	$L__BB0_13;
	ld.global.nc.f32 	%f382, [%rd9+320];
	st.shared.f32 	[%r12+320], %f382;
$L__BB0_13:
	setp.gt.u32 	%p7, %r8, 903;
	@%p7 bra 	$L__BB0_15;
	ld.global.nc.f32 	%f383, [%rd9+480];
	st.shared.f32 	[%r12+480], %f383;
$L__BB0_15:
	setp.gt.u32 	%p8, %r8, 863;
	@%p8 bra 	$L__BB0_17;
	ld.global.nc.f32 	%f384, [%rd9+640];
	st.shared.f32 	[%r12+640], %f384;
$L__BB0_17:
	setp.gt.u32 	%p9, %r8, 823;
	@%p9 bra 	$L__BB0_19;
	ld.global.nc.f32 	%f385, [%rd9+800];
	st.shared.f32 	[%r12+800], %f385;
$L__BB0_19:
	setp.gt.u32 	%p10, %r8, 783;
	@%p10 bra 	$L__BB0_21;
	ld.global.nc.f32 	%f386, [%rd9+960];
	st.shared.f32 	[%r12+960], %f386;
$L__BB0_21:
	setp.gt.u32 	%p11, %r8, 743;
	@%p11 bra 	$L__BB0_23;
	ld.global.nc.f32 	%f387, [%rd9+1120];
	st.shared.f32 	[%r12+1120], %f387;
$L__BB0_23:
	setp.gt.u32 	%p12, %r8, 703;
	@%p12 bra 	$L__BB0_25;
	ld.global.nc.f32 	%f388, [%rd9+1280];
	st.shared.f32 	[%r12+1280], %f388;
$L__BB0_25:
	setp.gt.u32 	%p13, %r8, 663;
	@%p13 bra 	$L__BB0_27;
	ld.global.nc.f32 	%f389, [%rd9+1440];
	st.shared.f32 	[%r12+1440], %f389;
$L__BB0_27:
	setp.gt.u32 	%p14, %r8, 623;
	@%p14 bra 	$L__BB0_29;
	ld.global.nc.f32 	%f390, [%rd9+1600];
	st.shared.f32 	[%r12+1600], %f390;
$L__BB0_29:
	setp.gt.u32 	%p15, %r8, 583;
	@%p15 bra 	$L__BB0_31;
	ld.global.nc.f32 	%f391, [%rd9+1760];
	st.shared.f32 	[%r12+1760], %f391;
$L__BB0_31:
	setp.gt.u32 	%p16, %r8, 543;
	@%p16 bra 	$L__BB0_33;
	ld.global.nc.f32 	%f392, [%rd9+1920];
	st.shared.f32 	[%r12+1920], %f392;
$L__BB0_33:
	setp.gt.u32 	%p17, %r8, 503;
	@%p17 bra 	$L__BB0_35;
	ld.global.nc.f32 	%f393, [%rd9+2080];
	st.shared.f32 	[%r12+2080], %f393;
$L__BB0_35:
	setp.gt.u32 	%p18, %r8, 463;
	@%p18 bra 	$L__BB0_37;
	ld.global.nc.f32 	%f394, [%rd9+2240];
	st.shared.f32 	[%r12+2240], %f394;
$L__BB0_37:
	setp.gt.u32 	%p19, %r8, 423;
	@%p19 bra 	$L__BB0_39;
	ld.global.nc.f32 	%f395, [%rd9+2400];
	st.shared.f32 	[%r12+2400], %f395;
$L__BB0_39:
	setp.gt.u32 	%p20, %r8, 383;
	@%p20 bra 	$L__BB0_41;
	ld.global.nc.f32 	%f396, [%rd9+2560];
	st.shared.f32 	[%r12+2560], %f396;
$L__BB0_41:
	setp.gt.u32 	%p21, %r8, 343;
	@%p21 bra 	$L__BB0_43;
	ld.global.nc.f32 	%f397, [%rd9+2720];
	st.shared.f32 	[%r12+2720], %f397;
$L__BB0_43:
	setp.gt.u32 	%p22, %r8, 303;
	@%p22 bra 	$L__BB0_45;
	ld.global.nc.f32 	%f398, [%rd9+2880];
	st.shared.f32 	[%r12+2880], %f398;
$L__BB0_45:
	setp.gt.u32 	%p23, %r8, 263;
	@%p23 bra 	$L__BB0_47;
	ld.global.nc.f32 	%f399, [%rd9+3040];
	st.shared.f32 	[%r12+3040], %f399;
$L__BB0_47:
	setp.gt.u32 	%p24, %r8, 223;
	@%p24 bra 	$L__BB0_49;
	ld.global.nc.f32 	%f400, [%rd9+3200];
	st.shared.f32 	[%r12+3200], %f400;
$L__BB0_49:
	setp.gt.u32 	%p25, %r8, 183;
	@%p25 bra 	$L__BB0_51;
	ld.global.nc.f32 	%f401, [%rd9+3360];
	st.shared.f32 	[%r12+3360], %f401;
$L__BB0_51:
	setp.gt.u32 	%p26, %r8, 143;
	@%p26 bra 	$L__BB0_53;
	ld.global.nc.f32 	%f402, [%rd9+3520];
	st.shared.f32 	[%r12+3520], %f402;
$L__BB0_53:
	setp.gt.u32 	%p27, %r8, 103;
	@%p27 bra 	$L__BB0_55;
	ld.global.nc.f32 	%f403, [%rd9+3680];
	st.shared.f32 	[%r12+3680], %f403;
$L__BB0_55:
	setp.gt.u32 	%p28, %r8, 63;
	@%p28 bra 	$L__BB0_57;
	ld.global.nc.f32 	%f404, [%rd9+3840];
	st.shared.f32 	[%r12+3840], %f404;
$L__BB0_57:
	setp.gt.u32 	%p29, %r8, 23;
	@%p29 bra 	$L__BB0_59;
	ld.global.nc.f32 	%f405, [%rd9+4000];
	st.shared.f32 	[%r12+4000], %f405;
$L__BB0_59:
	bar.sync 	0;
	mov.b32 	%r127, 0;
$L__BB0_60:
	shl.b32 	%r18, %r127, 2;
	mul.wide.u32 	%rd67, %r18, 4;
	add.s64 	%rd10, %rd2, %rd67;
	ld.local.v4.f32 	{%f551, %f549, %f548, %f547}, [%rd10];
	ld.local.v4.f32 	{%f550, %f530, %f529, %f528}, [%rd10+7680];
	ld.local.v4.f32 	{%f546, %f545, %f544, %f543}, [%rd10+512];
	ld.local.v4.f32 	{%f542, %f541, %f540, %f539}, [%rd10+1024];
	ld.local.v4.f32 	{%f538, %f537, %f536, %f535}, [%rd10+1536];
	ld.local.v4.f32 	{%f534, %f533, %f532, %f531}, [%rd10+2048];
	ld.local.v4.f32 	{%f527, %f526, %f525, %f524}, [%rd10+8192];
	ld.local.v4.f32 	{%f523, %f522, %f521, %f520}, [%rd10+8704];
	ld.local.v4.f32 	{%f519, %f518, %f517, %f516}, [%rd10+9216];
	ld.local.v4.f32 	{%f515, %f514, %f513, %f512}, [%rd10+9728];
	mov.b32 	%r128, 0;
$L__BB0_61:
	add.s32 	%r83, %r11, %r128;
	shl.b32 	%r84, %r128, 7;
	add.s32 	%r85, %r84, %r18;
	shl.b32 	%r86, %r85, 2;
	mov.u32 	%r87, _ZZ17my_kernel_kernel0E18placeholder_shared;
	add.s32 	%r88, %r87, %r86;
	ld.shared.f32 	%f406, [%r88];
	ld.shared.f32 	%f407, [%r88+4];
	ld.shared.f32 	%f408, [%r88+8];
	ld.shared.f32 	%f409, [%r88+12];
	shl.b32 	%r89, %r83, 2;
	mov.u32 	%r90, _ZZ17my_kernel_kernel0E18PaddedInput_shared;
	add.s32 	%r91, %r90, %r89;
	ld.shared.f32 	%f410, [%r91];
	fma.rn.f32 	%f551, %f410, %f406, %f551;
	fma.rn.f32 	%f549, %f410, %f407, %f549;
	fma.rn.f32 	%f548, %f410, %f408, %f548;
	fma.rn.f32 	%f547, %f410, %f409, %f547;
	ld.shared.f32 	%f411, [%r91+32];
	fma.rn.f32 	%f546, %f411, %f406, %f546;
	fma.rn.f32 	%f545, %f411, %f407, %f545;
	fma.rn.f32 	%f544, %f411, %f408, %f544;
	fma.rn.f32 	%f543, %f411, %f409, %f543;
	ld.shared.f32 	%f412, [%r91+64];
	fma.rn.f32 	%f542, %f412, %f406, %f542;
	fma.rn.f32 	%f541, %f412, %f407, %f541;
	fma.rn.f32 	%f540, %f412, %f408, %f540;
	fma.rn.f32 	%f539, %f412, %f409, %f539;
	ld.shared.f32 	%f413, [%r91+96];
	fma.rn.f32 	%f538, %f413, %f406, %f538;
	fma.rn.f32 	%f537, %f413, %f407, %f537;
	fma.rn.f32 	%f536, %f413, %f408, %f536;
	fma.rn.f32 	%f535, %f413, %f409, %f535;
	ld.shared.f32 	%f414, [%r91+128];
	fma.rn.f32 	%f534, %f414, %f406, %f534;
	fma.rn.f32 	%f533, %f414, %f407, %f533;
	fma.rn.f32 	%f532, %f414, %f408, %f532;
	fma.rn.f32 	%f531, %f414, %f409, %f531;
	ld.shared.f32 	%f415, [%r91+1920];
	fma.rn.f32 	%f550, %f415, %f406, %f550;
	fma.rn.f32 	%f530, %f415, %f407, %f530;
	fma.rn.f32 	%f529, %f415, %f408, %f529;
	fma.rn.f32 	%f528, %f415, %f409, %f528;
	ld.shared.f32 	%f416, [%r91+1952];
	fma.rn.f32 	%f527, %f416, %f406, %f527;
	fma.rn.f32 	%f526, %f416, %f407, %f526;
	fma.rn.f32 	%f525, %f416, %f408, %f525;
	fma.rn.f32 	%f524, %f416, %f409, %f524;
	ld.shared.f32 	%f417, [%r91+1984];
	fma.rn.f32 	%f523, %f417, %f406, %f523;
	fma.rn.f32 	%f522, %f417, %f407, %f522;
	fma.rn.f32 	%f521, %f417, %f408, %f521;
	fma.rn.f32 	%f520, %f417, %f409, %f520;
	ld.shared.f32 	%f418, [%r91+2016];
	fma.rn.f32 	%f519, %f418, %f406, %f519;
	fma.rn.f32 	%f518, %f418, %f407, %f518;
	fma.rn.f32 	%f517, %f418, %f408, %f517;
	fma.rn.f32 	%f516, %f418, %f409, %f516;
	ld.shared.f32 	%f419, [%r91+2048];
	fma.rn.f32 	%f515, %f419, %f406, %f515;
	fma.rn.f32 	%f514, %f419, %f407, %f514;
	fma.rn.f32 	%f513, %f419, %f408, %f513;
	fma.rn.f32 	%f512, %f419, %f409, %f512;
	add.s32 	%r128, %r128, 1;
	setp.ne.s32 	%p30, %r128, 8;
	@%p30 bra 	$L__BB0_61;
	st.local.v4.f32 	[%rd10], {%f551, %f549, %f548, %f547};
	st.local.v4.f32 	[%rd10+512], {%f546, %f545, %f544, %f543};
	st.local.v4.f32 	[%rd10+1024], {%f542, %f541, %f540, %f539};
	st.local.v4.f32 	[%rd10+1536], {%f538, %f537, %f536, %f535};
	st.local.v4.f32 	[%rd10+2048], {%f534, %f533, %f532, %f531};
	st.local.v4.f32 	[%rd10+7680], {%f550, %f530, %f529, %f528};
	st.local.v4.f32 	[%rd10+8192], {%f527, %f526, %f525, %f524};
	st.local.v4.f32 	[%rd10+8704], {%f523, %f522, %f521, %f520};
	st.local.v4.f32 	[%rd10+9216], {%f519, %f518, %f517, %f516};
	st.local.v4.f32 	[%rd10+9728], {%f515, %f514, %f513, %f512};
	add.s32 	%r127, %r127, 1;
	setp.ne.s32 	%p31, %r127, 32;
	@%p31 bra 	$L__BB0_60;
	mov.b32 	%r129, 0;
$L__BB0_64:
	shl.b32 	%r23, %r129, 2;
	mul.wide.u32 	%rd68, %r23, 4;
	add.s64 	%rd11, %rd2, %rd68;
	ld.local.v4.f32 	{%f591, %f589, %f588, %f587}, [%rd11+2560];
	ld.local.v4.f32 	{%f590, %f570, %f569, %f568}, [%rd11+10240];
	ld.local.v4.f32 	{%f586, %f585, %f584, %f583}, [%rd11+3072];
	ld.local.v4.f32 	{%f582, %f581, %f580, %f579}, [%rd11+3584];
	ld.local.v4.f32 	{%f578, %f577, %f576, %f575}, [%rd11+4096];
	ld.local.v4.f32 	{%f574, %f573, %f572, %f571}, [%rd11+4608];
	ld.local.v4.f32 	{%f567, %f566, %f565, %f564}, [%rd11+10752];
	ld.local.v4.f32 	{%f563, %f562, %f561, %f560}, [%rd11+11264];
	ld.local.v4.f32 	{%f559, %f558, %f557, %f556}, [%rd11+11776];
	ld.local.v4.f32 	{%f555, %f554, %f553, %f552}, [%rd11+12288];
	mov.b32 	%r130, 0;
$L__BB0_65:
	add.s32 	%r94, %r11, %r130;
	shl.b32 	%r95, %r130, 7;
	add.s32 	%r96, %r95, %r23;
	shl.b32 	%r97, %r96, 2;
	mov.u32 	%r98, _ZZ17my_kernel_kernel0E18placeholder_shared;
	add.s32 	%r99, %r98, %r97;
	ld.shared.f32 	%f420, [%r99];
	ld.shared.f32 	%f421, [%r99+4];
	ld.shared.f32 	%f422, [%r99+8];
	ld.shared.f32 	%f423, [%r99+12];
	shl.b32 	%r100, %r94, 2;
	mov.u32 	%r101, _ZZ17my_kernel_kernel0E18PaddedInput_shared;
	add.s32 	%r102, %r101, %r100;
	ld.shared.f32 	%f424, [%r102+160];
	fma.rn.f32 	%f591, %f424, %f420, %f591;
	fma.rn.f32 	%f589, %f424, %f421, %f589;
	fma.rn.f32 	%f588, %f424, %f422, %f588;
	fma.rn.f32 	%f587, %f424, %f423, %f587;
	ld.shared.f32 	%f425, [%r102+192];
	fma.rn.f32 	%f586, %f425, %f420, %f586;
	fma.rn.f32 	%f585, %f425, %f421, %f585;
	fma.rn.f32 	%f584, %f425, %f422, %f584;
	fma.rn.f32 	%f583, %f425, %f423, %f583;
	ld.shared.f32 	%f426, [%r102+224];
	fma.rn.f32 	%f582, %f426, %f420, %f582;
	fma.rn.f32 	%f581, %f426, %f421, %f581;
	fma.rn.f32 	%f580, %f426, %f422, %f580;
	fma.rn.f32 	%f579, %f426, %f423, %f579;
	ld.shared.f32 	%f427, [%r102+256];
	fma.rn.f32 	%f578, %f427, %f420, %f578;
	fma.rn.f32 	%f577, %f427, %f421, %f577;
	fma.rn.f32 	%f576, %f427, %f422, %f576;
	fma.rn.f32 	%f575, %f427, %f423, %f575;
	ld.shared.f32 	%f428, [%r102+288];
	fma.rn.f32 	%f574, %f428, %f420, %f574;
	fma.rn.f32 	%f573, %f428, %f421, %f573;
	fma.rn.f32 	%f572, %f428, %f422, %f572;
	fma.rn.f32 	%f571, %f428, %f423, %f571;
	ld.shared.f32 	%f429, [%r102+2080];
	fma.rn.f32 	%f590, %f429, %f420, %f590;
	fma.rn.f32 	%f570, %f429, %f421, %f570;
	fma.rn.f32 	%f569, %f429, %f422, %f569;
	fma.rn.f32 	%f568, %f429, %f423, %f568;
	ld.shared.f32 	%f430, [%r102+2112];
	fma.rn.f32 	%f567, %f430, %f420, %f567;
	fma.rn.f32 	%f566, %f430, %f421, %f566;
	fma.rn.f32 	%f565, %f430, %f422, %f565;
	fma.rn.f32 	%f564, %f430, %f423, %f564;
	ld.shared.f32 	%f431, [%r102+2144];
	fma.rn.f32 	%f563, %f431, %f420, %f563;
	fma.rn.f32 	%f562, %f431, %f421, %f562;
	fma.rn.f32 	%f561, %f431, %f422, %f561;
	fma.rn.f32 	%f560, %f431, %f423, %f560;
	ld.shared.f32 	%f432, [%r102+2176];
	fma.rn.f32 	%f559, %f432, %f420, %f559;
	fma.rn.f32 	%f558, %f432, %f421, %f558;
	fma.rn.f32 	%f557, %f432, %f422, %f557;
	fma.rn.f32 	%f556, %f432, %f423, %f556;
	ld.shared.f32 	%f433, [%r102+2208];
	fma.rn.f32 	%f555, %f433, %f420, %f555;
	fma.rn.f32 	%f554, %f433, %f421, %f554;
	fma.rn.f32 	%f553, %f433, %f422, %f553;
	fma.rn.f32 	%f552, %f433, %f423, %f552;
	add.s32 	%r130, %r130, 1;
	setp.ne.s32 	%p32, %r130, 8;
	@%p32 bra 	$L__BB0_65;
	st.local.v4.f32 	[%rd11+2560], {%f591, %f589, %f588, %f587};
	st.local.v4.f32 	[%rd11+3072], {%f586, %f585, %f584, %f583};
	st.local.v4.f32 	[%rd11+3584], {%f582, %f581, %f580, %f579};
	st.local.v4.f32 	[%rd11+4096], {%f578, %f577, %f576, %f575};
	st.local.v4.f32 	[%rd11+4608], {%f574, %f573, %f572, %f571};
	st.local.v4.f32 	[%rd11+10240], {%f590, %f570, %f569, %f568};
	st.local.v4.f32 	[%rd11+10752], {%f567, %f566, %f565, %f564};
	st.local.v4.f32 	[%rd11+11264], {%f563, %f562, %f561, %f560};
	st.local.v4.f32 	[%rd11+11776], {%f559, %f558, %f557, %f556};
	st.local.v4.f32 	[%rd11+12288], {%f555, %f554, %f553, %f552};
	add.s32 	%r129, %r129, 1;
	setp.ne.s32 	%p33, %r129, 32;
	@%p33 bra 	$L__BB0_64;
	mov.b32 	%r131, 0;
$L__BB0_68:
	shl.b32 	%r28, %r131, 2;
	mul.wide.u32 	%rd69, %r28, 4;
	add.s64 	%rd12, %rd2, %rd69;
	ld.local.v4.f32 	{%f631, %f629, %f628, %f627}, [%rd12+5120];
	ld.local.v4.f32 	{%f630, %f610, %f609, %f608}, [%rd12+12800];
	ld.local.v4.f32 	{%f626, %f625, %f624, %f623}, [%rd12+5632];
	ld.local.v4.f32 	{%f622, %f621, %f620, %f619}, [%rd12+6144];
	ld.local.v4.f32 	{%f618, %f617, %f616, %f615}, [%rd12+6656];
	ld.local.v4.f32 	{%f614, %f613, %f612, %f611}, [%rd12+7168];
	ld.local.v4.f32 	{%f607, %f606, %f605, %f604}, [%rd12+13312];
	ld.local.v4.f32 	{%f603, %f602, %f601, %f600}, [%rd12+13824];
	ld.local.v4.f32 	{%f599, %f598, %f597, %f596}, [%rd12+14336];
	ld.local.v4.f32 	{%f595, %f594, %f593, %f592}, [%rd12+14848];
	mov.b32 	%r132, 0;
$L__BB0_69:
	add.s32 	%r105, %r11, %r132;
	shl.b32 	%r106, %r132, 7;
	add.s32 	%r107, %r106, %r28;
	shl.b32 	%r108, %r107, 2;
	mov.u32 	%r109, _ZZ17my_kernel_kernel0E18placeholder_shared;
	add.s32 	%r110, %r109, %r108;
	ld.shared.f32 	%f434, [%r110];
	ld.shared.f32 	%f435, [%r110+4];
	ld.shared.f32 	%f436, [%r110+8];
	ld.shared.f32 	%f437, [%r110+12];
	shl.b32 	%r111, %r105, 2;
	mov.u32 	%r112, _ZZ17my_kernel_kernel0E18PaddedInput_shared;
	add.s32 	%r113, %r112, %r111;
	ld.shared.f32 	%f438, [%r113+320];
	fma.rn.f32 	%f631, %f438, %f434, %f631;
	fma.rn.f32 	%f629, %f438, %f435, %f629;
	fma.rn.f32 	%f628, %f438, %f436, %f628;
	fma.rn.f32 	%f627, %f438, %f437, %f627;
	ld.shared.f32 	%f439, [%r113+352];
	fma.rn.f32 	%f626, %f439, %f434, %f626;
	fma.rn.f32 	%f625, %f439, %f435, %f625;
	fma.rn.f32 	%f624, %f439, %f436, %f624;
	fma.rn.f32 	%f623, %f439, %f437, %f623;
	ld.shared.f32 	%f440, [%r113+384];
	fma.rn.f32 	%f622, %f440, %f434, %f622;
	fma.rn.f32 	%f621, %f440, %f435, %f621;
	fma.rn.f32 	%f620, %f440, %f436, %f620;
	fma.rn.f32 	%f619, %f440, %f437, %f619;
	ld.shared.f32 	%f441, [%r113+416];
	fma.rn.f32 	%f618, %f441, %f434, %f618;
	fma.rn.f32 	%f617, %f441, %f435, %f617;
	fma.rn.f32 	%f616, %f441, %f436, %f616;
	fma.rn.f32 	%f615, %f441, %f437, %f615;
	ld.shared.f32 	%f442, [%r113+448];
	fma.rn.f32 	%f614, %f442, %f434, %f614;
	fma.rn.f32 	%f613, %f442, %f435, %f613;
	fma.rn.f32 	%f612, %f442, %f436, %f612;
	fma.rn.f32 	%f611, %f442, %f437, %f611;
	ld.shared.f32 	%f443, [%r113+2240];
	fma.rn.f32 	%f630, %f443, %f434, %f630;
	fma.rn.f32 	%f610, %f443, %f435, %f610;
	fma.rn.f32 	%f609, %f443, %f436, %f609;
	fma.rn.f32 	%f608, %f443, %f437, %f608;
	ld.shared.f32 	%f444, [%r113+2272];
	fma.rn.f32 	%f607, %f444, %f434, %f607;
	fma.rn.f32 	%f606, %f444, %f435, %f606;
	fma.rn.f32 	%f605, %f444, %f436, %f605;
	fma.rn.f32 	%f604, %f444, %f437, %f604;
	ld.shared.f32 	%f445, [%r113+2304];
	fma.rn.f32 	%f603, %f445, %f434, %f603;
	fma.rn.f32 	%f602, %f445, %f435, %f602;
	fma.rn.f32 	%f601, %f445, %f436, %f601;
	fma.rn.f32 	%f600, %f445, %f437, %f600;
	ld.shared.f32 	%f446, [%r113+2336];
	fma.rn.f32 	%f599, %f446, %f434, %f599;
	fma.rn.f32 	%f598, %f446, %f435, %f598;
	fma.rn.f32 	%f597, %f446, %f436, %f597;
	fma.rn.f32 	%f596, %f446, %f437, %f596;
	ld.shared.f32 	%f447, [%r113+2368];
	fma.rn.f32 	%f595, %f447, %f434, %f595;
	fma.rn.f32 	%f594, %f447, %f435, %f594;
	fma.rn.f32 	%f593, %f447, %f436, %f593;
	fma.rn.f32 	%f592, %f447, %f437, %f592;
	add.s32 	%r132, %r132, 1;
	setp.ne.s32 	%p34, %r132, 8;
	@%p34 bra 	$L__BB0_69;
	st.local.v4.f32 	[%rd12+5120], {%f631, %f629, %f628, %f627};
	st.local.v4.f32 	[%rd12+5632], {%f626, %f625, %f624, %f623};
	st.local.v4.f32 	[%rd12+6144], {%f622, %f621, %f620, %f619};
	st.local.v4.f32 	[%rd12+6656], {%f618, %f617, %f616, %f615};
	st.local.v4.f32 	[%rd12+7168], {%f614, %f613, %f612, %f611};
	st.local.v4.f32 	[%rd12+12800], {%f630, %f610, %f609, %f608};
	st.local.v4.f32 	[%rd12+13312], {%f607, %f606, %f605, %f604};
	st.local.v4.f32 	[%rd12+13824], {%f603, %f602, %f601, %f600};
	st.local.v4.f32 	[%rd12+14336], {%f599, %f598, %f597, %f596};
	st.local.v4.f32 	[%rd12+14848], {%f595, %f594, %f593, %f592};
	add.s32 	%r131, %r131, 1;
	setp.ne.s32 	%p35, %r131, 32;
	@%p35 bra 	$L__BB0_68;
	add.s32 	%r125, %r125, 1;
	setp.ne.s32 	%p36, %r125, 32;
	@%p36 bra 	$L__BB0_7;
	mul.lo.s32 	%r115, %r7, 153600;
	mad.lo.s32 	%r116, %r9, 15360, %r115;
	mad.lo.s32 	%r33, %r10, 1920, %r116;
	mov.b32 	%r133, 0;
$L__BB0_73:
	shl.b32 	%r35, %r133, 7;
	mov.b32 	%r134, 0;
$L__BB0_74:
	ld.param.u64 	%rd81, [my_kernel_kernel0_param_2];
	add.s32 	%r118, %r35, %r134;
	mul.wide.u32 	%rd70, %r118, 4;
	add.s64 	%rd71, %rd2, %rd70;
	ld.local.v4.f32 	{%f448, %f449, %f450, %f451}, [%rd71];
	mul.wide.u32 	%rd72, %r134, 4;
	add.s64 	%rd73, %rd1, %rd72;
	ld.global.nc.f32 	%f452, [%rd73];
	add.f32 	%f453, %f448, %f452;
	max.f32 	%f454, %f453, 0f00000000;
	add.s32 	%r119, %r118, %r33;
	cvta.to.global.u64 	%rd13, %rd81;
	mul.wide.u32 	%rd74, %r119, 4;
	add.s64 	%rd75, %rd13, %rd74;
	st.global.f32 	[%rd75], %f454;
	ld.global.nc.f32 	%f455, [%rd73+4];
	add.f32 	%f456, %f449, %f455;
	max.f32 	%f457, %f456, 0f00000000;
	st.global.f32 	[%rd75+4], %f457;
	ld.global.nc.f32 	%f458, [%rd73+8];
	add.f32 	%f459, %f450, %f458;
	max.f32 	%f460, %f459, 0f00000000;
	st.global.f32 	[%rd75+8], %f460;
	ld.global.nc.f32 	%f461, [%rd73+12];
	add.f32 	%f462, %f451, %f461;
	max.f32 	%f463, %f462, 0f00000000;
	st.global.f32 	[%rd75+12], %f463;
	ld.local.v4.f32 	{%f464, %f465, %f466, %f467}, [%rd71+16];
	ld.global.nc.f32 	%f468, [%rd73+16];
	add.f32 	%f469, %f464, %f468;
	max.f32 	%f470, %f469, 0f00000000;
	st.global.f32 	[%rd75+16], %f470;
	ld.global.nc.f32 	%f471, [%rd73+20];
	add.f32 	%f472, %f465, %f471;
	max.f32 	%f473, %f472, 0f00000000;
	st.global.f32 	[%rd75+20], %f473;
	ld.global.nc.f32 	%f474, [%rd73+24];
	add.f32 	%f475, %f466, %f474;
	max.f32 	%f476, %f475, 0f00000000;
	st.global.f32 	[%rd75+24], %f476;
	ld.global.nc.f32 	%f477, [%rd73+28];
	add.f32 	%f478, %f467, %f477;
	max.f32 	%f479, %f478, 0f00000000;
	st.global.f32 	[%rd75+28], %f479;
	add.s32 	%r134, %r134, 8;
	setp.ne.s32 	%p37, %r134, 128;
	@%p37 bra 	$L__BB0_74;
	add.s32 	%r133, %r133, 1;
	setp.ne.s32 	%p38, %r133, 15;
	@%p38 bra 	$L__BB0_73;
	add.s64 	%rd14, %rd2, 7696;
	mul.wide.u32 	%rd76, %r33, 4;
	add.s64 	%rd77, %rd76, %rd13;
	add.s64 	%rd15, %rd77, 30748;
	add.s64 	%rd16, %rd1, 16;
	mov.b32 	%r135, 0;
$L__BB0_77:
	mul.wide.u32 	%rd78, %r135, 512;
	add.s64 	%rd86, %rd14, %rd78;
	add.s64 	%rd85, %rd15, %rd78;
	mov.b32 	%r136, 0;
	mov.u64 	%rd84, %rd16;
$L__BB0_78:
	ld.local.v4.f32 	{%f480, %f481, %f482, %f483}, [%rd86+-16];
	ld.global.nc.f32 	%f484, [%rd84+-16];
	add.f32 	%f485, %f480, %f484;
	max.f32 	%f486, %f485, 0f00000000;
	st.global.f32 	[%rd85+-28], %f486;
	ld.global.nc.f32 	%f487, [%rd84+-12];
	add.f32 	%f488, %f481, %f487;
	max.f32 	%f489, %f488, 0f00000000;
	st.global.f32 	[%rd85+-24], %f489;
	ld.global.nc.f32 	%f490, [%rd84+-8];
	add.f32 	%f491, %f482, %f490;
	max.f32 	%f492, %f491, 0f00000000;
	st.global.f32 	[%rd85+-20], %f492;
	ld.global.nc.f32 	%f493, [%rd84+-4];
	add.f32 	%f494, %f483, %f493;
	max.f32 	%f495, %f494, 0f00000000;
	st.global.f32 	[%rd85+-16], %f495;
	ld.local.v4.f32 	{%f496, %f497, %f498, %f499}, [%rd86];
	ld.global.nc.f32 	%f500, [%rd84];
	add.f32 	%f501, %f496, %f500;
	max.f32 	%f502, %f501, 0f00000000;
	st.global.f32 	[%rd85+-12], %f502;
	ld.global.nc.f32 	%f503, [%rd84+4];
	add.f32 	%f504, %f497, %f503;
	max.f32 	%f505, %f504, 0f00000000;
	st.global.f32 	[%rd85+-8], %f505;
	ld.global.nc.f32 	%f506, [%rd84+8];
	add.f32 	%f507, %f498, %f506;
	max.f32 	%f508, %f507, 0f00000000;
	st.global.f32 	[%rd85+-4], %f508;
	ld.global.nc.f32 	%f509, [%rd84+12];
	add.f32 	%f510, %f499, %f509;
	max.f32 	%f511, %f510, 0f00000000;
	st.global.f32 	[%rd85], %f511;
	add.s32 	%r136, %r136, 8;
	add.s64 	%rd86, %rd86, 32;
	add.s64 	%rd85, %rd85, 32;
	add.s64 	%rd84, %rd84, 32;
	setp.ne.s32 	%p39, %r136, 128;
	@%p39 bra 	$L__BB0_78;
	add.s32 	%r135, %r135, 1;
	setp.ne.s32 	%p40, %r135, 15;
	@%p40 bra 	$L__BB0_77;
	ret;

}


// ===== COMPILED SASS (sm_100) =====

	.target	sm_100

	.elftype	@"ET_EXEC"


//--------------------- .note.nv.tkinfo           --------------------------
	.section	.note.nv.tkinfo,"",@"SHT_NOTE"
	.sectionflags	@"SHF_NOTE_NV_TKINFO"
	.tkinfo
        /*0018*/ 	.word	0x00000002
        /*0030*/ 	.string	""
        /*0030*/ 	.string	"ptxas"
        /*0030*/ 	.string	"Cuda compilation tools, release 13.0, V13.0.88"
        /*0030*/ 	.string	"Build cuda_13.0.r13.0/compiler.36424714_0"
        /*0030*/ 	.string	"-arch sm_100 -m 64 "



//--------------------- .note.nv.cuinfo           --------------------------
	.section	.note.nv.cuinfo,"",@"SHT_NOTE"
	.sectionflags	@"SHF_NOTE_NV_CUINFO"
        /*0018*/ 	.short	0x0002
        /*001a*/ 	.short	0x0064
        /*001c*/ 	.short	0x0082
	.zero		2


//--------------------- .nv.info                  --------------------------
	.section	.nv.info,"",@"SHT_CUDA_INFO"
	.align	4


	//----- nvinfo : EIATTR_REGCOUNT
	.align		4
        /*0000*/ 	.byte	0x04, 0x2f
        /*0002*/ 	.short	(.L_1 - .L_0)
	.align		4
.L_0:
        /*0004*/ 	.word	index@(my_kernel_kernel0)
        /*0008*/ 	.word	0x00000060


	//----- nvinfo : EIATTR_FRAME_SIZE
	.align		4
.L_1:
        /*000c*/ 	.byte	0x04, 0x11
        /*000e*/ 	.short	(.L_3 - .L_2)
	.align		4
.L_2:
        /*0010*/ 	.word	index@(my_kernel_kernel0)
        /*0014*/ 	.word	0x00003c00


	//----- nvinfo : EIATTR_MIN_STACK_SIZE
	.align		4
.L_3:
        /*0018*/ 	.byte	0x04, 0x12
        /*001a*/ 	.short	(.L_5 - .L_4)
	.align		4
.L_4:
        /*001c*/ 	.word	index@(my_kernel_kernel0)
        /*0020*/ 	.word	0x00003c00
.L_5:


//--------------------- .nv.compat                --------------------------
	.section	.nv.compat,"",@"SHT_CUDA_COMPAT_INFO"
	.align	4
        /*0000*/ 	.byte	0x02, 0x09, 0x00, 0x00, 0x02, 0x02, 0x01, 0x00, 0x02, 0x05, 0x05, 0x00, 0x03, 0x07, 0x01, 0x01
        /*0010*/ 	.byte	0x02, 0x03, 0x00, 0x00, 0x02, 0x06, 0x01, 0x00, 0x04, 0x0b, 0x08, 0x00, 0x09, 0x00, 0x00, 0x00
        /*0020*/ 	.byte	0x00, 0x00, 0x00, 0x00


//--------------------- .nv.info.my_kernel_kernel0 --------------------------
	.section	.nv.info.my_kernel_kernel0,"",@"SHT_CUDA_INFO"
	.sectionflags	@""
	.align	4


	//----- nvinfo : EIATTR_CUDA_API_VERSION
	.align		4
        /*0000*/ 	.byte	0x04, 0x37
        /*0002*/ 	.short	(.L_7 - .L_6)
.L_6:
        /*0004*/ 	.word	0x00000082


	//----- nvinfo : EIATTR_KPARAM_INFO
	.align		4
.L_7:
        /*0008*/ 	.byte	0x04, 0x17
        /*000a*/ 	.short	(.L_9 - .L_8)
.L_8:
        /*000c*/ 	.word	0x00000000
        /*0010*/ 	.short	0x0003
        /*0012*/ 	.short	0x0018
        /*0014*/ 	.byte	0x00, 0xf5, 0x21, 0x00


	//----- nvinfo : EIATTR_KPARAM_INFO
	.align		4
.L_9:
        /*0018*/ 	.byte	0x04, 0x17
        /*001a*/ 	.short	(.L_11 - .L_10)
.L_10:
        /*001c*/ 	.word	0x00000000
        /*0020*/ 	.short	0x0002
        /*0022*/ 	.short	0x0010
        /*0024*/ 	.byte	0x00, 0xf5, 0x21, 0x00


	//----- nvinfo : EIATTR_KPARAM_INFO
	.align		4
.L_11:
        /*0028*/ 	.byte	0x04, 0x17
        /*002a*/ 	.short	(.L_13 - .L_12)
.L_12:
        /*002c*/ 	.word	0x00000000
        /*0030*/ 	.short	0x0001
        /*0032*/ 	.short	0x0008
        /*0034*/ 	.byte	0x00, 0xf5, 0x21, 0x00


	//----- nvinfo : EIATTR_KPARAM_INFO
	.align		4
.L_13:
        /*0038*/ 	.byte	0x04, 0x17
        /*003a*/ 	.short	(.L_15 - .L_14)
.L_14:
        /*003c*/ 	.word	0x00000000
        /*0040*/ 	.short	0x0000
        /*0042*/ 	.short	0x0000
        /*0044*/ 	.byte	0x00, 0xf5, 0x21, 0x00


	//----- nvinfo : EIATTR_SPARSE_MMA_MASK
	.align		4
.L_15:
        /*0048*/ 	.byte	0x03, 0x50
        /*004a*/ 	.short	0x0000


	//----- nvinfo : EIATTR_MAXREG_COUNT
	.align		4
        /*004c*/ 	.byte	0x03, 0x1b
        /*004e*/ 	.short	0x00ff


	//----- nvinfo : EIATTR_NUM_BARRIERS
	.align		4
        /*0050*/ 	.byte	0x02, 0x4c
        /*0052*/ 	.byte	0x01
	.zero		1


	//----- nvinfo : EIATTR_MERCURY_ISA_VERSION
	.align		4
        /*0054*/ 	.byte	0x03, 0x5f
        /*0056*/ 	.short	0x0101


	//----- nvinfo : EIATTR_VRC_CTA_INIT_COUNT
	.align		4
        /*0058*/ 	.byte	0x02, 0x4a
	.zero		1
	.zero		1


	//----- nvinfo : EIATTR_EXIT_INSTR_OFFSETS
	.align		4
        /*005c*/ 	.byte	0x04, 0x1c
        /*005e*/ 	.short	(.L_17 - .L_16)


	//   ....[0]....
.L_16:
        /*0060*/ 	.word	0x0000acb0


	//----- nvinfo : EIATTR_CBANK_PARAM_SIZE
	.align		4
.L_17:
        /*0064*/ 	.byte	0x03, 0x19
        /*0066*/ 	.short	0x0020


	//----- nvinfo : EIATTR_PARAM_CBANK
	.align		4
        /*0068*/ 	.byte	0x04, 0x0a
        /*006a*/ 	.short	(.L_19 - .L_18)
	.align		4
.L_18:
        /*006c*/ 	.word	index@(.nv.constant0.my_kernel_kernel0)
        /*0070*/ 	.short	0x0380
        /*0072*/ 	.short	0x0020


	//----- nvinfo : EIATTR_SW_WAR
	.align		4
.L_19:
        /*0074*/ 	.byte	0x04, 0x36
        /*0076*/ 	.short	(.L_21 - .L_20)
.L_20:
        /*0078*/ 	.word	0x00000008
.L_21:


//--------------------- .nv.callgraph             --------------------------
	.section	.nv.callgraph,"",@"SHT_CUDA_CALLGRAPH"
	.align	4
	.sectionentsize	8
	.align		4
        /*0000*/ 	.word	0x00000000
	.align		4
        /*0004*/ 	.word	0xffffffff
	.align		4
        /*0008*/ 	.word	0x00000000
	.align		4
        /*000c*/ 	.word	0xfffffffe
	.align		4
        /*0010*/ 	.word	0x00000000
	.align		4
        /*0014*/ 	.word	0xfffffffd
	.align		4
        /*0018*/ 	.word	0x00000000
	.align		4
        /*001c*/ 	.word	0xfffffffc


//--------------------- .text.my_kernel_kernel0   --------------------------
	.section	.text.my_kernel_kernel0,"ax",@progbits
	.align	128
        .global         my_kernel_kernel0
        .type           my_kernel_kernel0,@function
        .size           my_kernel_kernel0,(.L_x_10 - my_kernel_kernel0)
        .other          my_kernel_kernel0,@"STO_CUDA_ENTRY STV_DEFAULT"
my_kernel_kernel0:
.text.my_kernel_kernel0:
[----:B------:R-:W0:Y:S01]  /*0000*/  LDC R1, c[0x0][0x37c] ;  /* 0x0000df00ff017b82 */ /* 0x000e220000000800 */
[----:B------:R-:W1:Y:S01]  /*0010*/  S2R R0, SR_TID.X ;  /* 0x0000000000007919 */ /* 0x000e620000002100 */
[----:B0-----:R-:W-:-:S06]  /*0020*/  IADD3 R1, PT, PT, R1, -0x3c00, RZ ;  /* 0xffffc40001017810 */ /* 0x001fcc0007ffe0ff */
[----:B------:R-:W0:Y:S01]  /*0030*/  S2UR UR5, SR_CgaCtaId ;  /* 0x00000000000579c3 */ /* 0x000e220000008800 */
[----:B------:R-:W-:Y:S01]  /*0040*/  UMOV UR4, 0x400 ;  /* 0x0000040000047882 */ /* 0x000fe20000000000 */
[----:B------:R-:W2:Y:S01]  /*0050*/  S2R R2, SR_CTAID.X ;  /* 0x0000000000027919 */ /* 0x000ea20000002500 */
[----:B------:R-:W-:Y:S01]  /*0060*/  R2UR UR15, R1 ;  /* 0x00000000010f72ca */ /* 0x000fe200000e0000 */
[----:B------:R-:W-:Y:S01]  /*0070*/  UIADD3 UR4, UPT, UPT, UR4, 0x9600, URZ ;  /* 0x0000960004047890 */ /* 0x000fe2000fffe0ff */
[----:B------:R3:W-:Y:S01]  /*0080*/  STL.128 [R1], RZ ;  /* 0x000000ff01007387 */ /* 0x0007e20000100c00 */
[----:B------:R-:W4:Y:S03]  /*0090*/  LDCU.64 UR8, c[0x0][0x358] ;  /* 0x00006b00ff0877ac */ /* 0x000f260008000a00 */
[----:B------:R3:W-:Y:S04]  /*00a0*/  STL.128 [R1+0x200], RZ ;  /* 0x000200ff01007387 */ /* 0x0007e80000100c00 */
[----:B------:R3:W-:Y:S04]  /*00b0*/  STL.128 [R1+0x400], RZ ;  /* 0x000400ff01007387 */ /* 0x0007e80000100c00 */
[----:B------:R3:W-:Y:S04]  /*00c0*/  STL.128 [R1+0x600], RZ ;  /* 0x000600ff01007387 */ /* 0x0007e80000100c00 */
[----:B------:R3:W-:Y:S01]  /*00d0*/  STL.128 [R1+0x800], RZ ;  /* 0x000800ff01007387 */ /* 0x0007e20000100c00 */
[----:B0-----:R-:W-:-:S03]  /*00e0*/  ULEA UR4, UR5, UR4, 0x18 ;  /* 0x0000000405047291 */ /* 0x001fc6000f8ec0ff */
[----:B------:R3:W-:Y:S04]  /*00f0*/  STL.128 [R1+0x1e00], RZ ;  /* 0x001e00ff01007387 */ /* 0x0007e80000100c00 */
[----:B------:R3:W-:Y:S01]  /*0100*/  STL.128 [R1+0x2000], RZ ;  /* 0x002000ff01007387 */ /* 0x0007e20000100c00 */
[----:B-1----:R-:W-:Y:S02]  /*0110*/  SHF.R.U32.HI R3, RZ, 0x2, R0 ;  /* 0x00000002ff037819 */ /* 0x002fe40000011600 */
[C---:B------:R-:W-:Y:S01]  /*0120*/  LOP3.LUT R4, R0.reuse, 0x3, RZ, 0xc0, !PT ;  /* 0x0000000300047812 */ /* 0x040fe200078ec0ff */
[----:B------:R3:W-:Y:S03]  /*0130*/  STL.128 [R1+0x2200], RZ ;  /* 0x002200ff01007387 */ /* 0x0007e60000100c00 */
[----:B------:R-:W-:Y:S01]  /*0140*/  LEA R3, R3, R4, 0x3 ;  /* 0x0000000403037211 */ /* 0x000fe200078e18ff */
[----:B------:R3:W-:Y:S04]  /*0150*/  STL.128 [R1+0x2400], RZ ;  /* 0x002400ff01007387 */ /* 0x0007e80000100c00 */
[----:B------:R3:W-:Y:S01]  /*0160*/  STL.128 [R1+0x2600], RZ ;  /* 0x002600ff01007387 */ /* 0x0007e20000100c00 */
[----:B------:R-:W-:Y:S01]  /*0170*/  IMAD R5, R3, 0x78, RZ ;  /* 0x0000007803057824 */ /* 0x000fe200078e02ff */
[----:B------:R-:W-:Y:S01]  /*0180*/  LEA R3, R0, UR4, 0x2 ;  /* 0x0000000400037c11 */ /* 0x000fe2000f8e10ff */
[----:B------:R-:W-:Y:S01]  /*0190*/  UMOV UR4, URZ ;  /* 0x000000ff00047c82 */ /* 0x000fe20008000000 */
[----:B------:R3:W-:Y:S04]  /*01a0*/  STL.128 [R1+0x10], RZ ;  /* 0x000010ff01007387 */ /* 0x0007e80000100c00 */
        /* <DEDUP_REMOVED lines=948> */
[----:B--2-4-:R3:W-:Y:S02]  /*3cf0*/  STL.128 [R1+0x3bf0], RZ ;  /* 0x003bf0ff01007387 */ /* 0x0147e40000100c00 */
.L_x_4:
[----:B------:R-:W0:Y:S08]  /*3d00*/  S2UR UR14, SR_CgaCtaId ;  /* 0x00000000000e79c3 */ /* 0x000e300000008800 */
[----:B------:R-:W-:Y:S01]  /*3d10*/  BAR.SYNC.DEFER_BLOCKING 0x0 ;  /* 0x0000000000007b1d */ /* 0x000fe20000010000 */
[C---:B------:R-:W-:Y:S01]  /*3d20*/  LOP3.LUT R7, R0.reuse, 0x7, RZ, 0xc0, !PT ;  /* 0x0000000700077812 */ /* 0x040fe200078ec0ff */
[----:B-1----:R-:W-:Y:S01]  /*3d30*/  HFMA2 R37, -RZ, RZ, 0, 0 ;  /* 0x00000000ff257431 */ /* 0x002fe200000001ff */
[----:B------:R-:W-:-:S03]  /*3d40*/  SHF.L.U32 R4, R0, 0x5, RZ ;  /* 0x0000000500047819 */ /* 0x000fc600000006ff */
[----:B------:R-:W-:Y:S01]  /*3d50*/  IMAD R7, R2, 0x4b000, R7 ;  /* 0x0004b00002077824 */ /* 0x000fe200078e0207 */
[----:B------:R-:W-:Y:S01]  /*3d60*/  LOP3.LUT R4, R4, 0x7f00, RZ, 0xc0, !PT ;  /* 0x00007f0004047812 */ /* 0x000fe200078ec0ff */
[----:B------:R-:W-:-:S03]  /*3d70*/  UMOV UR13, 0x400 ;  /* 0x00000400000d7882 */ /* 0x000fc60000000000 */
[----:B------:R-:W-:Y:S02]  /*3d80*/  IADD3 R4, PT, PT, R7, R4, RZ ;  /* 0x0000000407047210 */ /* 0x000fe40007ffe0ff */
[----:B------:R-:W-:-:S04]  /*3d90*/  MOV R7, UR4 ;  /* 0x0000000400077c02 */ /* 0x000fc80008000f00 */
[----:B------:R-:W-:Y:S01]  /*3da0*/  LEA R38, R7, R4, 0x3 ;  /* 0x0000000407267211 */ /* 0x000fe200078e18ff */
[----:B0-----:R-:W-:-:S12]  /*3db0*/  ULEA UR10, UR14, UR13, 0x18 ;  /* 0x0000000d0e0a7291 */ /* 0x001fd8000f8ec0ff */
.L_x_0:
[----:B0-----:R-:W0:Y:S01]  /*3dc0*/  LDC.64 R34, c[0x0][0x380] ;  /* 0x0000e000ff227b82 */ /* 0x001e220000000a00 */
[----:B------:R-:W-:-:S05]  /*3dd0*/  IMAD R9, R37, 0x500, R38 ;  /* 0x0000050025097824 */ /* 0x000fca00078e0226 */
[C---:B------:R-:W-:Y:S02]  /*3de0*/  IADD3 R11, PT, PT, R9.reuse, 0x500, RZ ;  /* 0x00000500090b7810 */ /* 0x040fe40007ffe0ff */
[C---:B------:R-:W-:Y:S02]  /*3df0*/  IADD3 R13, PT, PT, R9.reuse, 0xa00, RZ ;  /* 0x00000a00090d7810 */ /* 0x040fe40007ffe0ff */
[C---:B------:R-:W-:Y:S02]  /*3e00*/  IADD3 R15, PT, PT, R9.reuse, 0xf00, RZ ;  /* 0x00000f00090f7810 */ /* 0x040fe40007ffe0ff */
[C---:B------:R-:W-:Y:S02]  /*3e10*/  IADD3 R17, PT, PT, R9.reuse, 0x1400, RZ ;  /* 0x0000140009117810 */ /* 0x040fe40007ffe0ff */
[C---:B------:R-:W-:Y:S02]  /*3e20*/  IADD3 R19, PT, PT, R9.reuse, 0x1900, RZ ;  /* 0x0000190009137810 */ /* 0x040fe40007ffe0ff */
[----:B------:R-:W-:-:S02]  /*3e30*/  IADD3 R21, PT, PT, R9, 0x1e00, RZ ;  /* 0x00001e0009157810 */ /* 0x000fc40007ffe0ff */
[C---:B------:R-:W-:Y:S02]  /*3e40*/  IADD3 R23, PT, PT, R9.reuse, 0x2300, RZ ;  /* 0x0000230009177810 */ /* 0x040fe40007ffe0ff */
[C---:B------:R-:W-:Y:S01]  /*3e50*/  IADD3 R25, PT, PT, R9.reuse, 0x2800, RZ ;  /* 0x0000280009197810 */ /* 0x040fe20007ffe0ff */
[C---:B0-----:R-:W-:Y:S01]  /*3e60*/  IMAD.WIDE.U32 R6, R9.reuse, 0x4, R34 ;  /* 0x0000000409067825 */ /* 0x041fe200078e0022 */
[C---:B------:R-:W-:Y:S02]  /*3e70*/  IADD3 R27, PT, PT, R9.reuse, 0x2d00, RZ ;  /* 0x00002d00091b7810 */ /* 0x040fe40007ffe0ff */
[C---:B------:R-:W-:Y:S02]  /*3e80*/  IADD3 R29, PT, PT, R9.reuse, 0x3200, RZ ;  /* 0x00003200091d7810 */ /* 0x040fe40007ffe0ff */
[----:B------:R0:W2:Y:S01]  /*3e90*/  LDG.E.CONSTANT R4, desc[UR8][R6.64] ;  /* 0x0000000806047981 */ /* 0x0000a2000c1e9900 */
[C---:B------:R-:W-:Y:S02]  /*3ea0*/  IADD3 R31, PT, PT, R9.reuse, 0x3700, RZ ;  /* 0x00003700091f7810 */ /* 0x040fe40007ffe0ff */
[----:B------:R-:W-:-:S02]  /*3eb0*/  IADD3 R33, PT, PT, R9, 0x3c00, RZ ;  /* 0x00003c0009217810 */ /* 0x000fc40007ffe0ff */
[C---:B------:R-:W-:Y:S02]  /*3ec0*/  IADD3 R39, PT, PT, R9.reuse, 0x4100, RZ ;  /* 0x0000410009277810 */ /* 0x040fe40007ffe0ff */
[C---:B------:R-:W-:Y:S02]  /*3ed0*/  IADD3 R41, PT, PT, R9.reuse, 0x4600, RZ ;  /* 0x0000460009297810 */ /* 0x040fe40007ffe0ff */
[----:B------:R-:W-:Y:S01]  /*3ee0*/  IADD3 R43, PT, PT, R9, 0x4b00, RZ ;  /* 0x00004b00092b7810 */ /* 0x000fe20007ffe0ff */
[----:B0-----:R-:W-:-:S04]  /*3ef0*/  IMAD.WIDE.U32 R6, R11, 0x4, R34 ;  /* 0x000000040b067825 */ /* 0x001fc800078e0022 */
[--C-:B------:R-:W-:Y:S01]  /*3f00*/  IMAD.WIDE.U32 R8, R13, 0x4, R34.reuse ;  /* 0x000000040d087825 */ /* 0x100fe200078e0022 */
[----:B------:R0:W4:Y:S03]  /*3f10*/  LDG.E.CONSTANT R36, desc[UR8][R6.64] ;  /* 0x0000000806247981 */ /* 0x000126000c1e9900 */
[--C-:B------:R-:W-:Y:S02]  /*3f20*/  IMAD.WIDE.U32 R10, R15, 0x4, R34.reuse ;  /* 0x000000040f0a7825 */ /* 0x100fe400078e0022 */
[----:B------:R-:W5:Y:S02]  /*3f30*/  LDG.E.CONSTANT R8, desc[UR8][R8.64] ;  /* 0x0000000808087981 */ /* 0x000f64000c1e9900 */
[--C-:B------:R-:W-:Y:S02]  /*3f40*/  IMAD.WIDE.U32 R12, R17, 0x4, R34.reuse ;  /* 0x00000004110c7825 */ /* 0x100fe400078e0022 */
[----:B------:R-:W3:Y:S02]  /*3f50*/  LDG.E.CONSTANT R10, desc[UR8][R10.64] ;  /* 0x000000080a0a7981 */ /* 0x000ee4000c1e9900 */
[----:B------:R-:W-:-:S02]  /*3f60*/  IMAD.WIDE.U32 R14, R19, 0x4, R34 ;  /* 0x00000004130e7825 */ /* 0x000fc400078e0022 */
[----:B------:R-:W3:Y:S02]  /*3f70*/  LDG.E.CONSTANT R12, desc[UR8][R12.64] ;  /* 0x000000080c0c7981 */ /* 0x000ee4000c1e9900 */
[--C-:B------:R-:W-:Y:S02]  /*3f80*/  IMAD.WIDE.U32 R16, R21, 0x4, R34.reuse ;  /* 0x0000000415107825 */ /* 0x100fe400078e0022 */
[----:B------:R-:W3:Y:S02]  /*3f90*/  LDG.E.CONSTANT R14, desc[UR8][R14.64] ;  /* 0x000000080e0e7981 */ /* 0x000ee4000c1e9900 */
        /* <DEDUP_REMOVED lines=16> */
[----:B------:R-:W-:Y:S02]  /*40a0*/  IMAD.WIDE.U32 R34, R43, 0x4, R34 ;  /* 0x000000042b227825 */ /* 0x000fe400078e0022 */
[----:B------:R-:W3:Y:S04]  /*40b0*/  LDG.E.CONSTANT R32, desc[UR8][R32.64] ;  /* 0x0000000820207981 */ /* 0x000ee8000c1e9900 */
[----:B------:R-:W3:Y:S01]  /*40c0*/  LDG.E.CONSTANT R34, desc[UR8][R34.64] ;  /* 0x0000000822227981 */ /* 0x000ee2000c1e9900 */
[----:B0-----:R-:W-:-:S05]  /*40d0*/  IMAD R6, R37, 0x28, R0 ;  /* 0x0000002825067824 */ /* 0x001fca00078e0200 */
[----:B------:R-:W-:Y:S02]  /*40e0*/  LEA R7, R6, UR10, 0x2 ;  /* 0x0000000a06077c11 */ /* 0x000fe4000f8e10ff */
[----:B------:R-:W-:-:S04]  /*40f0*/  IADD3 R37, PT, PT, R37, 0x10, RZ ;  /* 0x0000001025257810 */ /* 0x000fc80007ffe0ff */
[----:B------:R-:W-:Y:S01]  /*4100*/  ISETP.NE.AND P0, PT, R37, 0xf0, PT ;  /* 0x000000f02500780c */ /* 0x000fe20003f05270 */
[----:B--2---:R0:W-:Y:S04]  /*4110*/  STS [R7], R4 ;  /* 0x0000000407007388 */ /* 0x0041e80000000800 */
[----:B----4-:R0:W-:Y:S04]  /*4120*/  STS [R7+0xa0], R36 ;  /* 0x0000a02407007388 */ /* 0x0101e80000000800 */
[----:B-----5:R0:W-:Y:S04]  /*4130*/  STS [R7+0x140], R8 ;  /* 0x0001400807007388 */ /* 0x0201e80000000800 */
[----:B---3--:R0:W-:Y:S04]  /*4140*/  STS [R7+0x1e0], R10 ;  /* 0x0001e00a07007388 */ /* 0x0081e80000000800 */
[----:B------:R0:W-:Y:S04]  /*4150*/  STS [R7+0x280], R12 ;  /* 0x0002800c07007388 */ /* 0x0001e80000000800 */
        /* <DEDUP_REMOVED lines=10> */
[----:B------:R0:W-:Y:S01]  /*4200*/  STS [R7+0x960], R34 ;  /* 0x0009602207007388 */ /* 0x0001e20000000800 */
[----:B------:R-:W-:Y:S05]  /*4210*/  @P0 BRA `(.L_x_0) ;  /* 0xfffffff800e80947 */ /* 0x000fea000383ffff */
[----:B0-----:R-:W0:Y:S01]  /*4220*/  LDC.64 R6, c[0x0][0x388] ;  /* 0x0000e200ff067b82 */ /* 0x001e220000000a00 */
[----:B------:R-:W-:Y:S01]  /*4230*/  USHF.L.U32 UR5, UR4, 0xa, URZ ;  /* 0x0000000a04057899 */ /* 0x000fe200080006ff */
[C---:B------:R-:W-:Y:S02]  /*4240*/  ISETP.GT.U32.AND P1, PT, R0.reuse, 0x3d7, PT ;  /* 0x000003d70000780c */ /* 0x040fe40003f24070 */
[C---:B------:R-:W-:Y:S02]  /*4250*/  ISETP.GT.U32.AND P2, PT, R0.reuse, 0x3af, PT ;  /* 0x000003af0000780c */ /* 0x040fe40003f44070 */
[C---:B------:R-:W-:Y:S02]  /*4260*/  ISETP.GT.U32.AND P3, PT, R0.reuse, 0x387, PT ;  /* 0x000003870000780c */ /* 0x040fe40003f64070 */
[C---:B------:R-:W-:Y:S02]  /*4270*/  ISETP.GT.U32.AND P0, PT, R0.reuse, 0x35f, PT ;  /* 0x0000035f0000780c */ /* 0x040fe40003f04070 */
[----:B------:R-:W-:-:S05]  /*4280*/  LOP3.LUT R9, R0, UR5, RZ, 0xfc, !PT ;  /* 0x0000000500097c12 */ /* 0x000fca000f8efcff */
[----:B0-----:R-:W-:-:S05]  /*4290*/  IMAD.WIDE.U32 R6, R9, 0x4, R6 ;  /* 0x0000000409067825 */ /* 0x001fca00078e0006 */
[----:B------:R-:W2:Y:S04]  /*42a0*/  @!P1 LDG.E.CONSTANT R4, desc[UR8][R6.64+0xa0] ;  /* 0x0000a00806049981 */ /* 0x000ea8000c1e9900 */
[----:B------:R-:W3:Y:S04]  /*42b0*/  @!P2 LDG.E.CONSTANT R8, desc[UR8][R6.64+0x140] ;  /* 0x000140080608a981 */ /* 0x000ee8000c1e9900 */
[----:B------:R-:W4:Y:S04]  /*42c0*/  @!P3 LDG.E.CONSTANT R10, desc[UR8][R6.64+0x1e0] ;  /* 0x0001e008060ab981 */ /* 0x000f28000c1e9900 */
[----:B------:R-:W5:Y:S01]  /*42d0*/  @!P0 LDG.E.CONSTANT R12, desc[UR8][R6.64+0x280] ;  /* 0x00028008060c8981 */ /* 0x000f62000c1e9900 */
[----:B------:R-:W-:-:S02]  /*42e0*/  ISETP.GT.U32.AND P4, PT, R0, 0x2bf, PT ;  /* 0x000002bf0000780c */ /* 0x000fc40003f84070 */
[C---:B------:R-:W-:Y:S02]  /*42f0*/  ISETP.GT.U32.AND P5, PT, R0.reuse, 0x297, PT ;  /* 0x000002970000780c */ /* 0x040fe40003fa4070 */
[----:B------:R-:W-:-:S09]  /*4300*/  ISETP.GT.U32.AND P6, PT, R0, 0x26f, PT ;  /* 0x0000026f0000780c */ /* 0x000fd20003fc4070 */
[----:B------:R-:W5:Y:S04]  /*4310*/  @!P4 LDG.E.CONSTANT R14, desc[UR8][R6.64+0x500] ;  /* 0x00050008060ec981 */ /* 0x000f68000c1e9900 */
[----:B------:R-:W5:Y:S04]  /*4320*/  @!P5 LDG.E.CONSTANT R16, desc[UR8][R6.64+0x5a0] ;  /* 0x0005a0080610d981 */ /* 0x000f68000c1e9900 */
[----:B------:R-:W5:Y:S04]  /*4330*/  @!P6 LDG.E.CONSTANT R18, desc[UR8][R6.64+0x640] ;  /* 0x000640080612e981 */ /* 0x000f68000c1e9900 */
[----:B--2---:R0:W-:Y:S01]  /*4340*/  @!P1 STS [R3+0xa0], R4 ;  /* 0x0000a00403009388 */ /* 0x0041e20000000800 */
[----:B------:R-:W-:-:S03]  /*4350*/  ISETP.GT.U32.AND P1, PT, R0, 0x337, PT ;  /* 0x000003370000780c */ /* 0x000fc60003f24070 */
[----:B---3--:R1:W-:Y:S01]  /*4360*/  @!P2 STS [R3+0x140], R8 ;  /* 0x000140080300a388 */ /* 0x0083e20000000800 */
[----:B------:R-:W-:-:S03]  /*4370*/  ISETP.GT.U32.AND P2, PT, R0, 0x30f, PT ;  /* 0x0000030f0000780c */ /* 0x000fc60003f44070 */
[----:B----4-:R2:W-:Y:S01]  /*4380*/  @!P3 STS [R3+0x1e0], R10 ;  /* 0x0001e00a0300b388 */ /* 0x0105e20000000800 */
[----:B------:R-:W-:-:S03]  /*4390*/  ISETP.GT.U32.AND P3, PT, R0, 0x2e7, PT ;  /* 0x000002e70000780c */ /* 0x000fc60003f64070 */
[----:B-----5:R-:W-:Y:S01]  /*43a0*/  @!P0 STS [R3+0x280], R12 ;  /* 0x0002800c03008388 */ /* 0x020fe20000000800 */
[----:B------:R-:W-:-:S03]  /*43b0*/  ISETP.GT.U32.AND P0, PT, R0, 0x247, PT ;  /* 0x000002470000780c */ /* 0x000fc60003f04070 */
[----:B0-----:R-:W3:Y:S04]  /*43c0*/  @!P1 LDG.E.CONSTANT R4, desc[UR8][R6.64+0x320] ;  /* 0x0003200806049981 */ /* 0x001ee8000c1e9900 */
[----:B-1----:R-:W4:Y:S04]  /*43d0*/  @!P2 LDG.E.CONSTANT R8, desc[UR8][R6.64+0x3c0] ;  /* 0x0003c0080608a981 */ /* 0x002f28000c1e9900 */
[----:B--2---:R-:W2:Y:S04]  /*43e0*/  @!P3 LDG.E.CONSTANT R10, desc[UR8][R6.64+0x460] ;  /* 0x00046008060ab981 */ /* 0x004ea8000c1e9900 */
[----:B------:R-:W5:Y:S04]  /*43f0*/  @!P0 LDG.E.CONSTANT R20, desc[UR8][R6.64+0x6e0] ;  /* 0x0006e00806148981 */ /* 0x000f68000c1e9900 */
[----:B------:R-:W-:Y:S01]  /*4400*/  @!P4 STS [R3+0x500], R14 ;  /* 0x0005000e0300c388 */ /* 0x000fe20000000800 */
[----:B------:R-:W-:-:S03]  /*4410*/  ISETP.GT.U32.AND P4, PT, R0, 0x1cf, PT ;  /* 0x000001cf0000780c */ /* 0x000fc60003f84070 */
[----:B------:R-:W-:Y:S01]  /*4420*/  @!P5 STS [R3+0x5a0], R16 ;  /* 0x0005a0100300d388 */ /* 0x000fe20000000800 */
[----:B------:R-:W-:-:S03]  /*4430*/  ISETP.GT.U32.AND P5, PT, R0, 0x1f7, PT ;  /* 0x000001f70000780c */ /* 0x000fc60003fa4070 */
[----:B------:R-:W-:Y:S01]  /*4440*/  @!P6 STS [R3+0x640], R18 ;  /* 0x000640120300e388 */ /* 0x000fe20000000800 */
[----:B------:R-:W-:-:S03]  /*4450*/  ISETP.GT.U32.AND P6, PT, R0, 0x21f, PT ;  /* 0x0000021f0000780c */ /* 0x000fc60003fc4070 */
[----:B---3--:R0:W-:Y:S01]  /*4460*/  @!P1 STS [R3+0x320], R4 ;  /* 0x0003200403009388 */ /* 0x0081e20000000800 */
[----:B------:R-:W-:-:S03]  /*4470*/  ISETP.GT.U32.AND P1, PT, R0, 0x157, PT ;  /* 0x000001570000780c */ /* 0x000fc60003f24070 */
[----:B----4-:R1:W-:Y:S01]  /*4480*/  @!P2 STS [R3+0x3c0], R8 ;  /* 0x0003c0080300a388 */ /* 0x0103e20000000800 */
[----:B------:R-:W-:-:S03]  /*4490*/  ISETP.GT.U32.AND P2, PT, R0, 0x17f, PT ;  /* 0x0000017f0000780c */ /* 0x000fc60003f44070 */
[----:B--2---:R2:W-:Y:S01]  /*44a0*/  @!P3 STS [R3+0x460], R10 ;  /* 0x0004600a0300b388 */ /* 0x0045e20000000800 */
[----:B------:R-:W-:-:S03]  /*44b0*/  ISETP.GT.U32.AND P3, PT, R0, 0x1a7, PT ;  /* 0x000001a70000780c */ /* 0x000fc60003f64070 */
[----:B-----5:R-:W-:Y:S01]  /*44c0*/  @!P0 STS [R3+0x6e0], R20 ;  /* 0x0006e01403008388 */ /* 0x020fe20000000800 */
[----:B------:R-:W-:-:S03]  /*44d0*/  ISETP.GT.U32.AND P0, PT, R0, 0x12f, PT ;  /* 0x0000012f0000780c */ /* 0x000fc60003f04070 */
[----:B0-----:R-:W3:Y:S04]  /*44e0*/  @!P6 LDG.E.CONSTANT R4, desc[UR8][R6.64+0x780] ;  /* 0x000780080604e981 */ /* 0x001ee8000c1e9900 */
[----:B-1----:R-:W4:Y:S04]  /*44f0*/  @!P5 LDG.E.CONSTANT R8, desc[UR8][R6.64+0x820] ;  /* 0x000820080608d981 */ /* 0x002f28000c1e9900 */
[----:B--2---:R-:W2:Y:S04]  /*4500*/  @!P4 LDG.E.CONSTANT R10, desc[UR8][R6.64+0x8c0] ;  /* 0x0008c008060ac981 */ /* 0x004ea8000c1e9900 */
[----:B------:R-:W5:Y:S04]  /*4510*/  @!P3 LDG.E.CONSTANT R12, desc[UR8][R6.64+0x960] ;  /* 0x00096008060cb981 */ /* 0x000f68000c1e9900 */
[----:B------:R-:W5:Y:S04]  /*4520*/  @!P2 LDG.E.CONSTANT R14, desc[UR8][R6.64+0xa00] ;  /* 0x000a0008060ea981 */ /* 0x000f68000c1e9900 */
[----:B------:R-:W5:Y:S04]  /*4530*/  @!P1 LDG.E.CONSTANT R16, desc[UR8][R6.64+0xaa0] ;  /* 0x000aa00806109981 */ /* 0x000f68000c1e9900 */
[----:B------:R-:W5:Y:S04]  /*4540*/  @!P0 LDG.E.CONSTANT R18, desc[UR8][R6.64+0xb40] ;  /* 0x000b400806128981 */ /* 0x000f68000c1e9900 */
[----:B---3--:R-:W-:Y:S01]  /*4550*/  @!P6 STS [R3+0x780], R4 ;  /* 0x000780040300e388 */ /* 0x008fe20000000800 */
[----:B------:R-:W-:-:S03]  /*4560*/  ISETP.GT.U32.AND P6, PT, R0, 0x107, PT ;  /* 0x000001070000780c */ /* 0x000fc60003fc4070 */
[----:B----4-:R0:W-:Y:S01]  /*4570*/  @!P5 STS [R3+0x820], R8 ;  /* 0x000820080300d388 */ /* 0x0101e20000000800 */
[----:B------:R-:W-:-:S03]  /*4580*/  ISETP.GT.U32.AND P5, PT, R0, 0xdf, PT ;  /* 0x000000df0000780c */ /* 0x000fc60003fa4070 */
[----:B--2---:R1:W-:Y:S01]  /*4590*/  @!P4 STS [R3+0x8c0], R10 ;  /* 0x0008c00a0300c388 */ /* 0x0043e20000000800 */
[----:B------:R-:W-:-:S03]  /*45a0*/  ISETP.GT.U32.AND P4, PT, R0, 0xb7, PT ;  /* 0x000000b70000780c */ /* 0x000fc60003f84070 */
[----:B-----5:R2:W-:Y:S01]  /*45b0*/  @!P3 STS [R3+0x960], R12 ;  /* 0x0009600c0300b388 */ /* 0x0205e20000000800 */
[----:B------:R-:W-:-:S03]  /*45c0*/  ISETP.GT.U32.AND P3, PT, R0, 0x8f, PT ;  /* 0x0000008f0000780c */ /* 0x000fc60003f64070 */
[----:B------:R3:W-:Y:S01]  /*45d0*/  @!P2 STS [R3+0xa00], R14 ;  /* 0x000a000e0300a388 */ /* 0x0007e20000000800 */
[----:B------:R-:W-:-:S03]  /*45e0*/  ISETP.GT.U32.AND P2, PT, R0, 0x67, PT ;  /* 0x000000670000780c */ /* 0x000fc60003f44070 */
[----:B------:R4:W-:Y:S01]  /*45f0*/  @!P1 STS [R3+0xaa0], R16 ;  /* 0x000aa01003009388 */ /* 0x0009e20000000800 */
[----:B------:R-:W-:-:S03]  /*4600*/  ISETP.GT.U32.AND P1, PT, R0, 0x3f, PT ;  /* 0x0000003f0000780c */ /* 0x000fc60003f24070 */
[----:B------:R2:W-:Y:S01]  /*4610*/  @!P0 STS [R3+0xb40], R18 ;  /* 0x000b401203008388 */ /* 0x0005e20000000800 */
[----:B------:R-:W-:-:S03]  /*4620*/  ISETP.GT.U32.AND P0, PT, R0, 0x17, PT ;  /* 0x000000170000780c */ /* 0x000fc60003f04070 */
[----:B0-----:R-:W5:Y:S04]  /*4630*/  @!P6 LDG.E.CONSTANT R8, desc[UR8][R6.64+0xbe0] ;  /* 0x000be0080608e981 */ /* 0x001f68000c1e9900 */
[----:B-1----:R-:W5:Y:S04]  /*4640*/  @!P5 LDG.E.CONSTANT R10, desc[UR8][R6.64+0xc80] ;  /* 0x000c8008060ad981 */ /* 0x002f68000c1e9900 */
[----:B--2---:R-:W2:Y:S04]  /*4650*/  @!P4 LDG.E.CONSTANT R12, desc[UR8][R6.64+0xd20] ;  /* 0x000d2008060cc981 */ /* 0x004ea8000c1e9900 */
[----:B---3--:R-:W3:Y:S04]  /*4660*/  @!P3 LDG.E.CONSTANT R14, desc[UR8][R6.64+0xdc0] ;  /* 0x000dc008060eb981 */ /* 0x008ee8000c1e9900 */
[----:B----4-:R-:W4:Y:S04]  /*4670*/  @!P2 LDG.E.CONSTANT R16, desc[UR8][R6.64+0xe60] ;  /* 0x000e60080610a981 */ /* 0x010f28000c1e9900 */
[----:B------:R-:W4:Y:S04]  /*4680*/  @!P1 LDG.E.CONSTANT R20, desc[UR8][R6.64+0xf00] ;  /* 0x000f000806149981 */ /* 0x000f28000c1e9900 */
[----:B------:R-:W4:Y:S04]  /*4690*/  LDG.E.CONSTANT R4, desc[UR8][R6.64] ;  /* 0x0000000806047981 */ /* 0x000f28000c1e9900 */
[----:B------:R-:W4:Y:S01]  /*46a0*/  @!P0 LDG.E.CONSTANT R22, desc[UR8][R6.64+0xfa0] ;  /* 0x000fa00806168981 */ /* 0x000f22000c1e9900 */
[----:B------:R-:W-:-:S03]  /*46b0*/  UMOV UR5, URZ ;  /* 0x000000ff00057c82 */ /* 0x000fc60008000000 */
[----:B-----5:R0:W-:Y:S04]  /*46c0*/  @!P6 STS [R3+0xbe0], R8 ;  /* 0x000be0080300e388 */ /* 0x0201e80000000800 */
[----:B------:R0:W-:Y:S04]  /*46d0*/  @!P5 STS [R3+0xc80], R10 ;  /* 0x000c800a0300d388 */ /* 0x0001e80000000800 */
[----:B--2---:R0:W-:Y:S04]  /*46e0*/  @!P4 STS [R3+0xd20], R12 ;  /* 0x000d200c0300c388 */ /* 0x0041e80000000800 */
[----:B---3--:R0:W-:Y:S04]  /*46f0*/  @!P3 STS [R3+0xdc0], R14 ;  /* 0x000dc00e0300b388 */ /* 0x0081e80000000800 */
[----:B----4-:R0:W-:Y:S04]  /*4700*/  @!P2 STS [R3+0xe60], R16 ;  /* 0x000e60100300a388 */ /* 0x0101e80000000800 */
[----:B------:R0:W-:Y:S04]  /*4710*/  @!P1 STS [R3+0xf00], R20 ;  /* 0x000f001403009388 */ /* 0x0001e80000000800 */
[----:B------:R0:W-:Y:S04]  /*4720*/  STS [R3], R4 ;  /* 0x0000000403007388 */ /* 0x0001e80000000800 */
[----:B------:R0:W-:Y:S01]  /*4730*/  @!P0 STS [R3+0xfa0], R22 ;  /* 0x000fa01603008388 */ /* 0x0001e20000000800 */
[----:B------:R-:W-:Y:S06]  /*4740*/  BAR.SYNC.DEFER_BLOCKING 0x0 ;  /* 0x0000000000007b1d */ /* 0x000fec0000010000 */
.L_x_1:
[----:B------:R-:W-:-:S04]  /*4750*/  USHF.L.U32 UR6, UR5, 0x2, URZ ;  /* 0x0000000205067899 */ /* 0x000fc800080006ff */
[----:B------:R-:W-:-:S09]  /*4760*/  ULEA UR11, UR6, UR15, 0x2 ;  /* 0x0000000f060b7291 */ /* 0x000fd2000f8e10ff */
[----:B------:R-:W2:Y:S04]  /*4770*/  LDL.128 R64, [UR11] ;  /* 0x0000000bff407983 */ /* 0x000ea80008100c00 */
[----:B-1----:R-:W3:Y:S04]  /*4780*/  LDL.128 R56, [UR11+0x200] ;  /* 0x0002000bff387983 */ /* 0x002ee80008100c00 */
[----:B------:R-:W4:Y:S04]  /*4790*/  LDL.128 R60, [UR11+0x400] ;  /* 0x0004000bff3c7983 */ /* 0x000f280008100c00 */
[----:B------:R-:W5:Y:S04]  /*47a0*/  LDL.128 R68, [UR11+0x600] ;  /* 0x0006000bff447983 */ /* 0x000f680008100c00 */
[----:B------:R-:W5:Y:S04]  /*47b0*/  LDL.128 R72, [UR11+0x800] ;  /* 0x0008000bff487983 */ /* 0x000f680008100c00 */
[----:B0-----:R-:W5:Y:S04]  /*47c0*/  LDL.128 R8, [UR11+0x1e00] ;  /* 0x001e000bff087983 */ /* 0x001f680008100c00 */
[----:B------:R-:W5:Y:S04]  /*47d0*/  LDL.128 R12, [UR11+0x2000] ;  /* 0x0020000bff0c7983 */ /* 0x000f680008100c00 */
[----:B------:R-:W5:Y:S04]  /*47e0*/  LDL.128 R16, [UR11+0x2200] ;  /* 0x0022000bff107983 */ /* 0x000f680008100c00 */
[----:B------:R-:W5:Y:S04]  /*47f0*/  LDL.128 R20, [UR11+0x2400] ;  /* 0x0024000bff147983 */ /* 0x000f680008100c00 */
[----:B------:R-:W5:Y:S01]  /*4800*/  LDL.128 R24, [UR11+0x2600] ;  /* 0x0026000bff187983 */ /* 0x000f620008100c00 */
[----:B------:R-:W-:Y:S01]  /*4810*/  UIADD3 UR7, UPT, UPT, UR13, 0x9600, URZ ;  /* 0x000096000d077890 */ /* 0x000fe2000fffe0ff */
[----:B------:R-:W-:-:S03]  /*4820*/  LEA R4, R5, UR10, 0x2 ;  /* 0x0000000a05047c11 */ /* 0x000fc6000f8e10ff */
[----:B------:R-:W-:Y:S02]  /*4830*/  ULEA UR7, UR14, UR7, 0x18 ;  /* 0x000000070e077291 */ /* 0x000fe4000f8ec0ff */
[----:B------:R-:W-:Y:S02]  /*4840*/  LDS.128 R28, [R4] ;  /* 0x00000000041c7984 */ /* 0x000fe40000000c00 */
[----:B------:R-:W-:Y:S02]  /*4850*/  ULEA UR12, UR5, UR7, 0x4 ;  /* 0x00000007050c7291 */ /* 0x000fe4000f8e20ff */
[----:B------:R-:W-:Y:S01]  /*4860*/  ULEA UR6, UR6, UR7, 0x2 ;  /* 0x0000000706067291 */ /* 0x000fe2000f8e10ff */
[----:B------:R-:W-:Y:S01]  /*4870*/  LDS.128 R36, [R4+0x20] ;  /* 0x0000200004247984 */ /* 0x000fe20000000c00 */
[----:B------:R-:W-:-:S03]  /*4880*/  UIADD3 UR5, UPT, UPT, UR5, 0x1, URZ ;  /* 0x0000000105057890 */ /* 0x000fc6000fffe0ff */
[----:B------:R-:W-:Y:S01]  /*4890*/  LDS.128 R44, [R4+0x40] ;  /* 0x00004000042c7984 */ /* 0x000fe20000000c00 */
[----:B------:R-:W-:-:S03]  /*48a0*/  UISETP.NE.AND UP0, UPT, UR5, 0x20, UPT ;  /* 0x000000200500788c */ /* 0x000fc6000bf05270 */
[----:B------:R-:W2:Y:S04]  /*48b0*/  LDS.128 R32, [UR12] ;  /* 0x0000000cff207984 */ /* 0x000ea80008000c00 */
[----:B------:R-:W0:Y:S04]  /*48c0*/  LDS.128 R40, [UR6+0x200] ;  /* 0x00020006ff287984 */ /* 0x000e280008000c00 */
[----:B------:R-:W1:Y:S04]  /*48d0*/  LDS.128 R48, [UR6+0x400] ;  /* 0x00040006ff307984 */ /* 0x000e680008000c00 */
[----:B------:R-:W5:Y:S01]  /*48e0*/  LDS.128 R52, [R4+0x60] ;  /* 0x0000600004347984 */ /* 0x000f620000000c00 */
[----:B--2---:R-:W-:Y:S01]  /*48f0*/  FFMA R83, R32, R28, R64 ;  /* 0x0000001c20537223 */ /* 0x004fe20000000040 */
[C---:B------:R-:W-:Y:S01]  /*4900*/  FFMA R6, R28.reuse, R33, R65 ;  /* 0x000000211c067223 */ /* 0x040fe20000000041 */
[C---:B------:R-:W-:Y:S01]  /*4910*/  FFMA R81, R28.reuse, R34, R66 ;  /* 0x000000221c517223 */ /* 0x040fe20000000042 */
[----:B------:R-:W-:Y:S01]  /*4920*/  FFMA R28, R28, R35, R67 ;  /* 0x000000231c1c7223 */ /* 0x000fe20000000043 */
[----:B---3--:R-:W-:Y:S01]  /*4930*/  FFMA R7, R32, R36, R56 ;  /* 0x0000002420077223 */ /* 0x008fe20000000038 */
[C---:B------:R-:W-:Y:S01]  /*4940*/  FFMA R64, R36.reuse, R33, R57 ;  /* 0x0000002124407223 */ /* 0x040fe20000000039 */
[C---:B------:R-:W-:Y:S01]  /*4950*/  FFMA R65, R36.reuse, R34, R58 ;  /* 0x0000002224417223 */ /* 0x040fe2000000003a */
[----:B------:R-:W-:Y:S01]  /*4960*/  FFMA R36, R36, R35, R59 ;  /* 0x0000002324247223 */ /* 0x000fe2000000003b */
[-C--:B0-----:R-:W-:Y:S01]  /*4970*/  FFMA R83, R40, R29.reuse, R83 ;  /* 0x0000001d28537223 */ /* 0x081fe20000000053 */
[----:B------:R-:W0:Y:S01]  /*4980*/  LDS.128 R56, [R4+0x80] ;  /* 0x0000800004387984 */ /* 0x000e220000000c00 */
[-C--:B------:R-:W-:Y:S01]  /*4990*/  FFMA R6, R41, R29.reuse, R6 ;  /* 0x0000001d29067223 */ /* 0x080fe20000000006 */
[-C--:B------:R-:W-:Y:S01]  /*49a0*/  FFMA R81, R42, R29.reuse, R81 ;  /* 0x0000001d2a517223 */ /* 0x080fe20000000051 */
[----:B------:R-:W-:Y:S01]  /*49b0*/  FFMA R76, R43, R29, R28 ;  /* 0x0000001d2b4c7223 */ /* 0x000fe2000000001c */
[----:B------:R-:W-:Y:S01]  /*49c0*/  FFMA R67, R40, R37, R7 ;  /* 0x0000002528437223 */ /* 0x000fe20000000007 */
[----:B----4-:R-:W-:Y:S01]  /*49d0*/  FFMA R7, R32, R44, R60 ;  /* 0x0000002c20077223 */ /* 0x010fe2000000003c */
[C---:B------:R-:W-:Y:S01]  /*49e0*/  FFMA R28, R44.reuse, R33, R61 ;  /* 0x000000212c1c7223 */ /* 0x040fe2000000003d */
[C---:B------:R-:W-:Y:S01]  /*49f0*/  FFMA R29, R44.reuse, R34, R62 ;  /* 0x000000222c1d7223 */ /* 0x040fe2000000003e */
[----:B------:R-:W-:Y:S01]  /*4a00*/  FFMA R44, R44, R35, R63 ;  /* 0x000000232c2c7223 */ /* 0x000fe2000000003f */
[-C--:B------:R-:W-:Y:S01]  /*4a10*/  FFMA R64, R41, R37.reuse, R64 ;  /* 0x0000002529407223 */ /* 0x080fe20000000040 */
[----:B------:R-:W2:Y:S01]  /*4a20*/  LDS.128 R60, [R4+0x780] ;  /* 0x00078000043c7984 */ /* 0x000ea20000000c00 */
[-C--:B------:R-:W-:Y:S01]  /*4a30*/  FFMA R65, R42, R37.reuse, R65 ;  /* 0x000000252a417223 */ /* 0x080fe20000000041 */
[----:B------:R-:W-:Y:S01]  /*4a40*/  FFMA R36, R43, R37, R36 ;  /* 0x000000252b247223 */ /* 0x000fe20000000024 */
[-C--:B------:R-:W-:Y:S01]  /*4a50*/  FFMA R37, R40, R45.reuse, R7 ;  /* 0x0000002d28257223 */ /* 0x080fe20000000007 */
[-C--:B------:R-:W-:Y:S01]  /*4a60*/  FFMA R28, R41, R45.reuse, R28 ;  /* 0x0000002d291c7223 */ /* 0x080fe2000000001c */
[-C--:B------:R-:W-:Y:S01]  /*4a70*/  FFMA R77, R42, R45.reuse, R29 ;  /* 0x0000002d2a4d7223 */ /* 0x080fe2000000001d */
[----:B------:R-:W-:Y:S01]  /*4a80*/  FFMA R66, R43, R45, R44 ;  /* 0x0000002d2b427223 */ /* 0x000fe2000000002c */
[----:B-1----:R-:W-:Y:S01]  /*4a90*/  FFMA R45, R48, R46, R37 ;  /* 0x0000002e302d7223 */ /* 0x002fe20000000025 */
[C---:B------:R-:W-:Y:S01]  /*4aa0*/  FFMA R44, R49.reuse, R30, R6 ;  /* 0x0000001e312c7223 */ /* 0x040fe20000000006 */
[CC--:B------:R-:W-:Y:S01]  /*4ab0*/  FFMA R28, R49.reuse, R46.reuse, R28 ;  /* 0x0000002e311c7223 */ /* 0x0c0fe2000000001c */
[----:B------:R-:W-:Y:S01]  /*4ac0*/  FFMA R37, R50, R46, R77 ;  /* 0x0000002e32257223 */ /* 0x000fe2000000004d */
[-C--:B------:R-:W-:Y:S01]  /*4ad0*/  FFMA R7, R48, R38.reuse, R67 ;  /* 0x0000002630077223 */ /* 0x080fe20000000043 */
[-C--:B------:R-:W-:Y:S01]  /*4ae0*/  FFMA R6, R49, R38.reuse, R64 ;  /* 0x0000002631067223 */ /* 0x080fe20000000040 */
[----:B------:R-:W-:Y:S01]  /*4af0*/  FFMA R29, R50, R38, R65 ;  /* 0x00000026321d7223 */ /* 0x000fe20000000041 */
[C---:B------:R-:W-:Y:S01]  /*4b00*/  FFMA R46, R51.reuse, R46, R66 ;  /* 0x0000002e332e7223 */ /* 0x040fe20000000042 */
[-C--:B------:R-:W-:Y:S01]  /*4b10*/  FFMA R83, R48, R30.reuse, R83 ;  /* 0x0000001e30537223 */ /* 0x080fe20000000053 */
[----:B------:R-:W1:Y:S01]  /*4b20*/  LDS.128 R64, [R4+0x7a0] ;  /* 0x0007a00004407984 */ /* 0x000e620000000c00 */
[-C--:B------:R-:W-:Y:S01]  /*4b30*/  FFMA R81, R50, R30.reuse, R81 ;  /* 0x0000001e32517223 */ /* 0x080fe20000000051 */
[----:B------:R-:W-:Y:S01]  /*4b40*/  FFMA R76, R51, R30, R76 ;  /* 0x0000001e334c7223 */ /* 0x000fe2000000004c */
[C---:B-----5:R-:W-:Y:S01]  /*4b50*/  FFMA R30, R52.reuse, R33, R69 ;  /* 0x00000021341e7223 */ /* 0x060fe20000000045 */
[----:B------:R-:W-:Y:S01]  /*4b60*/  FFMA R69, R52, R34, R70 ;  /* 0x0000002234457223 */ /* 0x000fe20000000046 */
[----:B------:R-:W-:Y:S01]  /*4b70*/  FFMA R77, R32, R52, R68 ;  /* 0x00000034204d7223 */ /* 0x000fe20000000044 */
[----:B------:R-:W-:Y:S01]  /*4b80*/  FFMA R52, R52, R35, R71 ;  /* 0x0000002334347223 */ /* 0x000fe20000000047 */
[-C--:B------:R-:W-:Y:S01]  /*4b90*/  FFMA R30, R41, R53.reuse, R30 ;  /* 0x00000035291e7223 */ /* 0x080fe2000000001e */
[-C--:B------:R-:W-:Y:S01]  /*4ba0*/  FFMA R69, R42, R53.reuse, R69 ;  /* 0x000000352a457223 */ /* 0x080fe20000000045 */
[-C--:B------:R-:W-:Y:S01]  /*4bb0*/  FFMA R77, R40, R53.reuse, R77 ;  /* 0x00000035284d7223 */ /* 0x080fe2000000004d */
[----:B------:R-:W-:Y:S01]  /*4bc0*/  FFMA R52, R43, R53, R52 ;  /* 0x000000352b347223 */ /* 0x000fe20000000034 */
[----:B------:R-:W-:Y:S01]  /*4bd0*/  FFMA R38, R51, R38, R36 ;  /* 0x0000002633267223 */ /* 0x000fe20000000024 */
[-C--:B------:R-:W-:Y:S01]  /*4be0*/  FFMA R53, R50, R54.reuse, R69 ;  /* 0x0000003632357223 */ /* 0x080fe20000000045 */
[----:B------:R-:W-:Y:S01]  /*4bf0*/  FFMA R77, R48, R54, R77 ;  /* 0x00000036304d7223 */ /* 0x000fe2000000004d */
[----:B------:R-:W3:Y:S01]  /*4c00*/  LDS.128 R68, [R4+0x7c0] ;  /* 0x0007c00004447984 */ /* 0x000ee20000000c00 */
[C---:B0-----:R-:W-:Y:S01]  /*4c10*/  FFMA R36, R56.reuse, R33, R73 ;  /* 0x0000002138247223 */ /* 0x041fe20000000049 */
[----:B------:R-:W-:Y:S01]  /*4c20*/  FFMA R73, R56, R34, R74 ;  /* 0x0000002238497223 */ /* 0x000fe2000000004a */
[----:B------:R-:W-:Y:S01]  /*4c30*/  FFMA R79, R32, R56, R72 ;  /* 0x00000038204f7223 */ /* 0x000fe20000000048 */
[----:B------:R-:W-:Y:S01]  /*4c40*/  FFMA R56, R56, R35, R75 ;  /* 0x0000002338387223 */ /* 0x000fe2000000004b */
[-C--:B------:R-:W-:Y:S01]  /*4c50*/  FFMA R36, R41, R57.reuse, R36 ;  /* 0x0000003929247223 */ /* 0x080fe20000000024 */
[-C--:B------:R-:W-:Y:S01]  /*4c60*/  FFMA R85, R42, R57.reuse, R73 ;  /* 0x000000392a557223 */ /* 0x080fe20000000049 */
[-C--:B------:R-:W-:Y:S01]  /*4c70*/  FFMA R79, R40, R57.reuse, R79 ;  /* 0x00000039284f7223 */ /* 0x080fe2000000004f */
[----:B------:R-:W-:Y:S01]  /*4c80*/  FFMA R56, R43, R57, R56 ;  /* 0x000000392b387223 */ /* 0x000fe20000000038 */
[----:B------:R-:W0:Y:S01]  /*4c90*/  LDS.128 R72, [R4+0x7e0] ;  /* 0x0007e00004487984 */ /* 0x000e220000000c00 */
[----:B------:R-:W-:Y:S01]  /*4ca0*/  FFMA R57, R50, R58, R85 ;  /* 0x0000003a32397223 */ /* 0x000fe20000000055 */
[----:B--2---:R-:W-:Y:S01]  /*4cb0*/  FFMA R85, R32, R60, R8 ;  /* 0x0000003c20557223 */ /* 0x004fe20000000008 */
[C---:B------:R-:W-:Y:S01]  /*4cc0*/  FFMA R8, R60.reuse, R33, R9 ;  /* 0x000000213c087223 */ /* 0x040fe20000000009 */
[C---:B------:R-:W-:Y:S01]  /*4cd0*/  FFMA R9, R60.reuse, R34, R10 ;  /* 0x000000223c097223 */ /* 0x040fe2000000000a */
[-C--:B------:R-:W-:Y:S01]  /*4ce0*/  FFMA R30, R49, R54.reuse, R30 ;  /* 0x00000036311e7223 */ /* 0x080fe2000000001e */
[----:B------:R-:W-:Y:S01]  /*4cf0*/  FFMA R54, R51, R54, R52 ;  /* 0x0000003633367223 */ /* 0x000fe20000000034 */
[----:B------:R-:W-:Y:S01]  /*4d00*/  FFMA R60, R60, R35, R11 ;  /* 0x000000233c3c7223 */ /* 0x000fe2000000000b */
[-C--:B------:R-:W-:Y:S01]  /*4d10*/  FFMA R52, R41, R61.reuse, R8 ;  /* 0x0000003d29347223 */ /* 0x080fe20000000008 */
[-C--:B------:R-:W-:Y:S01]  /*4d20*/  FFMA R87, R42, R61.reuse, R9 ;  /* 0x0000003d2a577223 */ /* 0x080fe20000000009 */
[-C--:B------:R-:W-:Y:S01]  /*4d30*/  FFMA R85, R40, R61.reuse, R85 ;  /* 0x0000003d28557223 */ /* 0x080fe20000000055 */
[----:B------:R-:W2:Y:S01]  /*4d40*/  LDS.128 R8, [R4+0x800] ;  /* 0x0008000004087984 */ /* 0x000ea20000000c00 */
[----:B------:R-:W-:Y:S01]  /*4d50*/  FFMA R60, R43, R61, R60 ;  /* 0x0000003d2b3c7223 */ /* 0x000fe2000000003c */
[----:B------:R-:W-:Y:S01]  /*4d60*/  FFMA R61, R50, R62, R87 ;  /* 0x0000003e323d7223 */ /* 0x000fe20000000057 */
[-C--:B------:R-:W-:Y:S01]  /*4d70*/  FFMA R79, R48, R58.reuse, R79 ;  /* 0x0000003a304f7223 */ /* 0x080fe2000000004f */
[-C--:B------:R-:W-:Y:S01]  /*4d80*/  FFMA R36, R49, R58.reuse, R36 ;  /* 0x0000003a31247223 */ /* 0x080fe20000000024 */
[----:B------:R-:W-:Y:S01]  /*4d90*/  FFMA R58, R51, R58, R56 ;  /* 0x0000003a333a7223 */ /* 0x000fe20000000038 */
[----:B-1----:R-:W-:Y:S01]  /*4da0*/  FFMA R87, R32, R64, R12 ;  /* 0x0000004020577223 */ /* 0x002fe2000000000c */
[C---:B------:R-:W-:Y:S01]  /*4db0*/  FFMA R12, R64.reuse, R33, R13 ;  /* 0x00000021400c7223 */ /* 0x040fe2000000000d */
[C---:B------:R-:W-:Y:S01]  /*4dc0*/  FFMA R13, R64.reuse, R34, R14 ;  /* 0x00000022400d7223 */ /* 0x040fe2000000000e */
[----:B------:R-:W-:Y:S01]  /*4dd0*/  FFMA R64, R64, R35, R15 ;  /* 0x0000002340407223 */ /* 0x000fe2000000000f */
[-C--:B------:R-:W-:Y:S01]  /*4de0*/  FFMA R87, R40, R65.reuse, R87 ;  /* 0x0000004128577223 */ /* 0x080fe20000000057 */
[-C--:B------:R-:W-:Y:S01]  /*4df0*/  FFMA R56, R41, R65.reuse, R12 ;  /* 0x0000004129387223 */ /* 0x080fe2000000000c */
[-C--:B------:R-:W-:Y:S01]  /*4e00*/  FFMA R89, R42, R65.reuse, R13 ;  /* 0x000000412a597223 */ /* 0x080fe2000000000d */
[----:B------:R-:W-:Y:S01]  /*4e10*/  FFMA R64, R43, R65, R64 ;  /* 0x000000412b407223 */ /* 0x000fe20000000040 */
[----:B------:R-:W1:Y:S01]  /*4e20*/  LDS.128 R12, [UR6+0x600] ;  /* 0x00060006ff0c7984 */ /* 0x000e620008000c00 */
[----:B------:R-:W-:Y:S01]  /*4e30*/  FFMA R85, R48, R62, R85 ;  /* 0x0000003e30557223 */ /* 0x000fe20000000055 */
[----:B------:R-:W-:Y:S01]  /*4e40*/  FFMA R65, R50, R66, R89 ;  /* 0x0000004232417223 */ /* 0x000fe20000000059 */
[-C--:B------:R-:W-:Y:S01]  /*4e50*/  FFMA R52, R49, R62.reuse, R52 ;  /* 0x0000003e31347223 */ /* 0x080fe20000000034 */
[----:B------:R-:W-:Y:S01]  /*4e60*/  FFMA R62, R51, R62, R60 ;  /* 0x0000003e333e7223 */ /* 0x000fe2000000003c */
[----:B------:R-:W-:Y:S01]  /*4e70*/  FFMA R87, R48, R66, R87 ;  /* 0x0000004230577223 */ /* 0x000fe20000000057 */
[----:B---3--:R-:W-:Y:S01]  /*4e80*/  FFMA R89, R32, R68, R16 ;  /* 0x0000004420597223 */ /* 0x008fe20000000010 */
[C---:B------:R-:W-:Y:S01]  /*4e90*/  FFMA R16, R68.reuse, R33, R17 ;  /* 0x0000002144107223 */ /* 0x040fe20000000011 */
[C---:B------:R-:W-:Y:S01]  /*4ea0*/  FFMA R17, R68.reuse, R34, R18 ;  /* 0x0000002244117223 */ /* 0x040fe20000000012 */
[----:B------:R-:W-:Y:S01]  /*4eb0*/  FFMA R68, R68, R35, R19 ;  /* 0x0000002344447223 */ /* 0x000fe20000000013 */
[-C--:B------:R-:W-:Y:S01]  /*4ec0*/  FFMA R89, R40, R69.reuse, R89 ;  /* 0x0000004528597223 */ /* 0x080fe20000000059 */
[-C--:B------:R-:W-:Y:S01]  /*4ed0*/  FFMA R16, R41, R69.reuse, R16 ;  /* 0x0000004529107223 */ /* 0x080fe20000000010 */
[-C--:B------:R-:W-:Y:S01]  /*4ee0*/  FFMA R17, R42, R69.reuse, R17 ;  /* 0x000000452a117223 */ /* 0x080fe20000000011 */
[----:B------:R-:W-:Y:S01]  /*4ef0*/  FFMA R68, R43, R69, R68 ;  /* 0x000000452b447223 */ /* 0x000fe20000000044 */
[C---:B------:R-:W-:Y:S01]  /*4f00*/  FFMA R56, R49.reuse, R66, R56 ;  /* 0x0000004231387223 */ /* 0x040fe20000000038 */
[-C--:B------:R-:W-:Y:S01]  /*4f10*/  FFMA R60, R49, R70.reuse, R16 ;  /* 0x00000046313c7223 */ /* 0x080fe20000000010 */
[----:B------:R-:W-:Y:S01]  /*4f20*/  FFMA R69, R50, R70, R17 ;  /* 0x0000004632457223 */ /* 0x000fe20000000011 */
[----:B0-----:R-:W-:Y:S01]  /*4f30*/  FFMA R17, R32, R72, R20 ;  /* 0x0000004820117223 */ /* 0x001fe20000000014 */
[C---:B------:R-:W-:Y:S01]  /*4f40*/  FFMA R16, R72.reuse, R33, R21 ;  /* 0x0000002148107223 */ /* 0x040fe20000000015 */
[C---:B------:R-:W-:Y:S01]  /*4f50*/  FFMA R19, R72.reuse, R34, R22 ;  /* 0x0000002248137223 */ /* 0x040fe20000000016 */
[----:B------:R-:W-:Y:S01]  /*4f60*/  FFMA R72, R72, R35, R23 ;  /* 0x0000002348487223 */ /* 0x000fe20000000017 */
[-C--:B------:R-:W-:Y:S01]  /*4f70*/  FFMA R17, R40, R73.reuse, R17 ;  /* 0x0000004928117223 */ /* 0x080fe20000000011 */
[-C--:B------:R-:W-:Y:S01]  /*4f80*/  FFMA R16, R41, R73.reuse, R16 ;  /* 0x0000004929107223 */ /* 0x080fe20000000010 */
[-C--:B------:R-:W-:Y:S01]  /*4f90*/  FFMA R19, R42, R73.reuse, R19 ;  /* 0x000000492a137223 */ /* 0x080fe20000000013 */
[----:B------:R-:W-:Y:S01]  /*4fa0*/  FFMA R66, R51, R66, R64 ;  /* 0x0000004233427223 */ /* 0x000fe20000000040 */
[----:B------:R-:W-:Y:S01]  /*4fb0*/  FFMA R72, R43, R73, R72 ;  /* 0x000000492b487223 */ /* 0x000fe20000000048 */
[-C--:B------:R-:W-:Y:S01]  /*4fc0*/  FFMA R91, R48, R74.reuse, R17 ;  /* 0x0000004a305b7223 */ /* 0x080fe20000000011 */
[-C--:B------:R-:W-:Y:S01]  /*4fd0*/  FFMA R64, R49, R74.reuse, R16 ;  /* 0x0000004a31407223 */ /* 0x080fe20000000010 */
[----:B------:R-:W-:Y:S01]  /*4fe0*/  FFMA R73, R50, R74, R19 ;  /* 0x0000004a32497223 */ /* 0x000fe20000000013 */
[----:B--2---:R-:W-:Y:S01]  /*4ff0*/  FFMA R17, R32, R8, R24 ;  /* 0x0000000820117223 */ /* 0x004fe20000000018 */
[C---:B------:R-:W-:Y:S01]  /*5000*/  FFMA R16, R8.reuse, R33, R25 ;  /* 0x0000002108107223 */ /* 0x040fe20000000019 */
[C---:B------:R-:W-:Y:S01]  /*5010*/  FFMA R19, R8.reuse, R34, R26 ;  /* 0x0000002208137223 */ /* 0x040fe2000000001a */
[----:B------:R-:W-:Y:S01]  /*5020*/  FFMA R8, R8, R35, R27 ;  /* 0x0000002308087223 */ /* 0x000fe2000000001b */
[-C--:B------:R-:W-:Y:S01]  /*5030*/  FFMA R17, R40, R9.reuse, R17 ;  /* 0x0000000928117223 */ /* 0x080fe20000000011 */
[-C--:B------:R-:W-:Y:S01]  /*5040*/  FFMA R16, R41, R9.reuse, R16 ;  /* 0x0000000929107223 */ /* 0x080fe20000000010 */
[-C--:B------:R-:W-:Y:S01]  /*5050*/  FFMA R19, R42, R9.reuse, R19 ;  /* 0x000000092a137223 */ /* 0x080fe20000000013 */
[----:B------:R-:W-:Y:S01]  /*5060*/  FFMA R18, R43, R9, R8 ;  /* 0x000000092b127223 */ /* 0x000fe20000000008 */
[-C--:B------:R-:W-:Y:S01]  /*5070*/  FFMA R9, R48, R10.reuse, R17 ;  /* 0x0000000a30097223 */ /* 0x080fe20000000011 */
[-C--:B------:R-:W-:Y:S01]  /*5080*/  FFMA R8, R49, R10.reuse, R16 ;  /* 0x0000000a31087223 */ /* 0x080fe20000000010 */
[-C--:B------:R-:W-:Y:S01]  /*5090*/  FFMA R41, R50, R10.reuse, R19 ;  /* 0x0000000a32297223 */ /* 0x080fe20000000013 */
[C---:B------:R-:W-:Y:S01]  /*50a0*/  FFMA R10, R51.reuse, R10, R18 ;  /* 0x0000000a330a7223 */ /* 0x040fe20000000012 */
[----:B------:R-:W-:Y:S01]  /*50b0*/  LDS.128 R20, [UR6+0x800] ;  /* 0x00080006ff147984 */ /* 0x000fe20008000c00 */
[-C--:B------:R-:W-:Y:S01]  /*50c0*/  FFMA R89, R48, R70.reuse, R89 ;  /* 0x0000004630597223 */ /* 0x080fe20000000059 */
[C---:B------:R-:W-:Y:S01]  /*50d0*/  FFMA R70, R51.reuse, R70, R68 ;  /* 0x0000004633467223 */ /* 0x040fe20000000044 */
[----:B------:R-:W-:Y:S01]  /*50e0*/  FFMA R74, R51, R74, R72 ;  /* 0x0000004a334a7223 */ /* 0x000fe20000000048 */
[----:B------:R-:W0:Y:S01]  /*50f0*/  LDS.128 R16, [R4+0x10] ;  /* 0x0000100004107984 */ /* 0x000e220000000c00 */
[-C--:B-1----:R-:W-:Y:S01]  /*5100*/  FFMA R83, R12, R31.reuse, R83 ;  /* 0x0000001f0c537223 */ /* 0x082fe20000000053 */
[-C--:B------:R-:W-:Y:S01]  /*5110*/  FFMA R43, R13, R31.reuse, R44 ;  /* 0x0000001f0d2b7223 */ /* 0x080fe2000000002c */
[CC--:B------:R-:W-:Y:S01]  /*5120*/  FFMA R81, R14.reuse, R31.reuse, R81 ;  /* 0x0000001f0e517223 */ /* 0x0c0fe20000000051 */
[----:B------:R-:W1:Y:S01]  /*5130*/  LDS.128 R24, [R4+0x30] ;  /* 0x0000300004187984 */ /* 0x000e620000000c00 */
[----:B------:R-:W-:Y:S01]  /*5140*/  FFMA R76, R15, R31, R76 ;  /* 0x0000001f0f4c7223 */ /* 0x000fe2000000004c */
[----:B------:R-:W-:Y:S01]  /*5150*/  FFMA R51, R14, R39, R29 ;  /* 0x000000270e337223 */ /* 0x000fe2000000001d */
[C---:B------:R-:W-:Y:S01]  /*5160*/  FFMA R40, R13.reuse, R47, R28 ;  /* 0x0000002f0d287223 */ /* 0x040fe2000000001c */
[----:B------:R-:W2:Y:S01]  /*5170*/  LDS.128 R32, [UR6+0xa00] ;  /* 0x000a0006ff207984 */ /* 0x000ea20008000c00 */
[C---:B------:R-:W-:Y:S01]  /*5180*/  FFMA R50, R13.reuse, R55, R30 ;  /* 0x000000370d327223 */ /* 0x040fe2000000001e */
[----:B------:R-:W-:Y:S01]  /*5190*/  FFMA R49, R13, R39, R6 ;  /* 0x000000270d317223 */ /* 0x000fe20000000006 */
[-C--:B------:R-:W-:Y:S01]  /*51a0*/  FFMA R77, R12, R55.reuse, R77 ;  /* 0x000000370c4d7223 */ /* 0x080fe2000000004d */
[----:B------:R-:W3:Y:S01]  /*51b0*/  LDS.128 R28, [R4+0x50] ;  /* 0x00005000041c7984 */ /* 0x000ee20000000c00 */
[-C--:B------:R-:W-:Y:S01]  /*51c0*/  FFMA R53, R14, R55.reuse, R53 ;  /* 0x000000370e357223 */ /* 0x080fe20000000035 */
[C---:B------:R-:W-:Y:S01]  /*51d0*/  FFMA R54, R15.reuse, R55, R54 ;  /* 0x000000370f367223 */ /* 0x040fe20000000036 */
[-C--:B------:R-:W-:Y:S01]  /*51e0*/  FFMA R7, R12, R39.reuse, R7 ;  /* 0x000000270c077223 */ /* 0x080fe20000000007 */
[----:B------:R-:W-:Y:S01]  /*51f0*/  FFMA R6, R15, R39, R38 ;  /* 0x000000270f067223 */ /* 0x000fe20000000026 */
[----:B------:R-:W-:Y:S01]  /*5200*/  FFMA R42, R14, R47, R37 ;  /* 0x0000002f0e2a7223 */ /* 0x000fe20000000025 */
[----:B------:R-:W-:Y:S01]  /*5210*/  FFMA R55, R13, R59, R36 ;  /* 0x0000003b0d377223 */ /* 0x000fe20000000024 */
[CC--:B------:R-:W-:Y:S01]  /*5220*/  FFMA R93, R12.reuse, R47.reuse, R45 ;  /* 0x0000002f0c5d7223 */ /* 0x0c0fe2000000002d */
[----:B------:R-:W4:Y:S01]  /*5230*/  LDS.128 R36, [R4+0x70] ;  /* 0x0000700004247984 */ /* 0x000f220000000c00 */
[C---:B------:R-:W-:Y:S01]  /*5240*/  FFMA R48, R15.reuse, R47, R46 ;  /* 0x0000002f0f307223 */ /* 0x040fe2000000002e */
[-C--:B------:R-:W-:Y:S01]  /*5250*/  FFMA R79, R12, R59.reuse, R79 ;  /* 0x0000003b0c4f7223 */ /* 0x080fe2000000004f */
[-C--:B------:R-:W-:Y:S01]  /*5260*/  FFMA R57, R14, R59.reuse, R57 ;  /* 0x0000003b0e397223 */ /* 0x080fe20000000039 */
[----:B------:R-:W5:Y:S01]  /*5270*/  LDS.128 R44, [R4+0x90] ;  /* 0x00009000042c7984 */ /* 0x000f620000000c00 */
        /* <DEDUP_REMOVED lines=21> */
[----:B0-----:R-:W-:Y:S01]  /*53d0*/  FFMA R83, R20, R16, R83 ;  /* 0x0000001014537223 */ /* 0x001fe20000000053 */
[C---:B------:R-:W-:Y:S01]  /*53e0*/  FFMA R12, R16.reuse, R21, R43 ;  /* 0x00000015100c7223 */ /* 0x040fe2000000002b */
[----:B------:R-:W-:Y:S01]  /*53f0*/  FFMA R13, R16, R22, R81 ;  /* 0x00000016100d7223 */ /* 0x000fe20000000051 */
[----:B-1----:R-:W-:Y:S01]  /*5400*/  FFMA R15, R20, R24, R7 ;  /* 0x00000018140f7223 */ /* 0x002fe20000000007 */
[----:B------:R-:W0:Y:S01]  /*5410*/  LDS.128 R8, [R4+0x790] ;  /* 0x0007900004087984 */ /* 0x000e220000000c00 */
[----:B------:R-:W-:Y:S01]  /*5420*/  FFMA R76, R16, R23, R76 ;  /* 0x00000017104c7223 */ /* 0x000fe2000000004c */
[C---:B------:R-:W-:Y:S01]  /*5430*/  FFMA R16, R24.reuse, R21, R49 ;  /* 0x0000001518107223 */ /* 0x040fe20000000031 */
[C---:B------:R-:W-:Y:S01]  /*5440*/  FFMA R51, R24.reuse, R22, R51 ;  /* 0x0000001618337223 */ /* 0x040fe20000000033 */
[----:B------:R-:W-:Y:S01]  /*5450*/  FFMA R72, R24, R23, R6 ;  /* 0x0000001718487223 */ /* 0x000fe20000000006 */
[-C--:B--2---:R-:W-:Y:S01]  /*5460*/  FFMA R81, R32, R17.reuse, R83 ;  /* 0x0000001120517223 */ /* 0x084fe20000000053 */
[-C--:B------:R-:W-:Y:S01]  /*5470*/  FFMA R6, R33, R17.reuse, R12 ;  /* 0x0000001121067223 */ /* 0x080fe2000000000c */
[----:B------:R-:W-:Y:S01]  /*5480*/  FFMA R7, R34, R17, R13 ;  /* 0x0000001122077223 */ /* 0x000fe2000000000d */
[----:B------:R-:W-:Y:S01]  /*5490*/  FFMA R83, R32, R25, R15 ;  /* 0x0000001920537223 */ /* 0x000fe2000000000f */
[----:B---3--:R-:W-:Y:S01]  /*54a0*/  FFMA R40, R28, R21, R40 ;  /* 0x000000151c287223 */ /* 0x008fe20000000028 */
[----:B------:R-:W-:Y:S01]  /*54b0*/  FFMA R24, R35, R17, R76 ;  /* 0x0000001123187223 */ /* 0x000fe2000000004c */
[----:B------:R-:W1:Y:S01]  /*54c0*/  LDS.128 R12, [R4+0x7b0] ;  /* 0x0007b000040c7984 */ /* 0x000e620000000c00 */
[-C--:B------:R-:W-:Y:S01]  /*54d0*/  FFMA R16, R33, R25.reuse, R16 ;  /* 0x0000001921107223 */ /* 0x080fe20000000010 */
[-C--:B------:R-:W-:Y:S01]  /*54e0*/  FFMA R17, R34, R25.reuse, R51 ;  /* 0x0000001922117223 */ /* 0x080fe20000000033 */
[----:B------:R-:W-:Y:S01]  /*54f0*/  FFMA R72, R35, R25, R72 ;  /* 0x0000001923487223 */ /* 0x000fe20000000048 */
[----:B------:R-:W-:Y:S01]  /*5500*/  FFMA R93, R20, R28, R93 ;  /* 0x0000001c145d7223 */ /* 0x000fe2000000005d */
[C---:B------:R-:W-:Y:S01]  /*5510*/  FFMA R25, R28.reuse, R22, R42 ;  /* 0x000000161c197223 */ /* 0x040fe2000000002a */
[----:B------:R-:W-:Y:S01]  /*5520*/  FFMA R48, R28, R23, R48 ;  /* 0x000000171c307223 */ /* 0x000fe20000000030 */
[----:B------:R-:W-:Y:S01]  /*5530*/  FFMA R28, R33, R29, R40 ;  /* 0x0000001d211c7223 */ /* 0x000fe20000000028 */
[----:B----4-:R-:W-:Y:S01]  /*5540*/  FFMA R52, R36, R21, R50 ;  /* 0x0000001524347223 */ /* 0x010fe20000000032 */
[----:B------:R-:W2:Y:S01]  /*5550*/  LDS.128 R40, [R4+0x7d0] ;  /* 0x0007d00004287984 */ /* 0x000ea20000000c00 */
[-C--:B------:R-:W-:Y:S01]  /*5560*/  FFMA R93, R32, R29.reuse, R93 ;  /* 0x0000001d205d7223 */ /* 0x080fe2000000005d */
[-C--:B------:R-:W-:Y:S01]  /*5570*/  FFMA R25, R34, R29.reuse, R25 ;  /* 0x0000001d22197223 */ /* 0x080fe20000000019 */
[----:B------:R-:W-:Y:S01]  /*5580*/  FFMA R76, R35, R29, R48 ;  /* 0x0000001d234c7223 */ /* 0x000fe20000000030 */
[----:B------:R-:W-:Y:S01]  /*5590*/  FFMA R77, R20, R36, R77 ;  /* 0x00000024144d7223 */ /* 0x000fe2000000004d */
[C---:B------:R-:W-:Y:S01]  /*55a0*/  FFMA R29, R36.reuse, R22, R53 ;  /* 0x00000016241d7223 */ /* 0x040fe20000000035 */
[----:B------:R-:W-:Y:S01]  /*55b0*/  FFMA R54, R36, R23, R54 ;  /* 0x0000001724367223 */ /* 0x000fe20000000036 */
[----:B------:R-:W-:Y:S01]  /*55c0*/  FFMA R36, R33, R37, R52 ;  /* 0x0000002521247223 */ /* 0x000fe20000000034 */
[----:B-----5:R-:W-:Y:S01]  /*55d0*/  FFMA R52, R44, R21, R55 ;  /* 0x000000152c347223 */ /* 0x020fe20000000037 */
[----:B------:R-:W3:Y:S01]  /*55e0*/  LDS.128 R48, [R4+0x7f0] ;  /* 0x0007f00004307984 */ /* 0x000ee20000000c00 */
[-C--:B------:R-:W-:Y:S01]  /*55f0*/  FFMA R77, R32, R37.reuse, R77 ;  /* 0x00000025204d7223 */ /* 0x080fe2000000004d */
[-C--:B------:R-:W-:Y:S01]  /*5600*/  FFMA R29, R34, R37.reuse, R29 ;  /* 0x00000025221d7223 */ /* 0x080fe2000000001d */
[----:B------:R-:W-:Y:S01]  /*5610*/  FFMA R78, R35, R37, R54 ;  /* 0x00000025234e7223 */ /* 0x000fe20000000036 */
[----:B------:R-:W-:Y:S01]  /*5620*/  FFMA R79, R20, R44, R79 ;  /* 0x0000002c144f7223 */ /* 0x000fe2000000004f */
[C---:B------:R-:W-:Y:S01]  /*5630*/  FFMA R37, R44.reuse, R22, R57 ;  /* 0x000000162c257223 */ /* 0x040fe20000000039 */
[----:B------:R-:W-:Y:S01]  /*5640*/  FFMA R58, R44, R23, R58 ;  /* 0x000000172c3a7223 */ /* 0x000fe2000000003a */
[-C--:B------:R-:W-:Y:S01]  /*5650*/  FFMA R44, R33, R45.reuse, R52 ;  /* 0x0000002d212c7223 */ /* 0x080fe20000000034 */
[-C--:B------:R-:W-:Y:S01]  /*5660*/  FFMA R79, R32, R45.reuse, R79 ;  /* 0x0000002d204f7223 */ /* 0x080fe2000000004f */
[----:B------:R-:W4:Y:S01]  /*5670*/  LDS.128 R52, [R4+0x810] ;  /* 0x0008100004347984 */ /* 0x000f220000000c00 */
        /* <DEDUP_REMOVED lines=10> */
[----:B------:R-:W0:Y:S01]  /*5720*/  LDS.128 R56, [UR6+0xc00] ;  /* 0x000c0006ff387984 */ /* 0x000e220008000c00 */
        /* <DEDUP_REMOVED lines=24> */
[----:B----4-:R-:W-:Y:S01]  /*58b0*/  FFMA R49, R20, R52, R75 ;  /* 0x0000003414317223 */ /* 0x010fe2000000004b */
        /* <DEDUP_REMOVED lines=8> */
[-C--:B0-----:R-:W-:Y:S01]  /*5940*/  FFMA R81, R56, R18.reuse, R81 ;  /* 0x0000001238517223 */ /* 0x081fe20000000051 */
[-C--:B------:R-:W-:Y:S01]  /*5950*/  FFMA R6, R57, R18.reuse, R6 ;  /* 0x0000001239067223 */ /* 0x080fe20000000006 */
[-C--:B------:R-:W-:Y:S01]  /*5960*/  FFMA R7, R58, R18.reuse, R7 ;  /* 0x000000123a077223 */ /* 0x080fe20000000007 */
[----:B------:R-:W-:Y:S01]  /*5970*/  FFMA R24, R59, R18, R24 ;  /* 0x000000123b187223 */ /* 0x000fe20000000018 */
[-C--:B------:R-:W-:Y:S01]  /*5980*/  FFMA R83, R56, R26.reuse, R83 ;  /* 0x0000001a38537223 */ /* 0x080fe20000000053 */
[-C--:B------:R-:W-:Y:S01]  /*5990*/  FFMA R16, R57, R26.reuse, R16 ;  /* 0x0000001a39107223 */ /* 0x080fe20000000010 */
[CC--:B------:R-:W-:Y:S01]  /*59a0*/  FFMA R17, R58.reuse, R26.reuse, R17 ;  /* 0x0000001a3a117223 */ /* 0x0c0fe20000000011 */
[----:B------:R-:W-:Y:S01]  /*59b0*/  FFMA R72, R59, R26, R72 ;  /* 0x0000001a3b487223 */ /* 0x000fe20000000048 */
[C---:B------:R-:W-:Y:S01]  /*59c0*/  FFMA R25, R58.reuse, R30, R25 ;  /* 0x0000001e3a197223 */ /* 0x040fe20000000019 */
[----:B------:R-:W-:Y:S01]  /*59d0*/  FFMA R29, R58, R38, R29 ;  /* 0x000000263a1d7223 */ /* 0x000fe2000000001d */
[CC--:B------:R-:W-:Y:S01]  /*59e0*/  FFMA R93, R56.reuse, R30.reuse, R93 ;  /* 0x0000001e385d7223 */ /* 0x0c0fe2000000005d */
[-C--:B------:R-:W-:Y:S01]  /*59f0*/  FFMA R28, R57, R30.reuse, R28 ;  /* 0x0000001e391c7223 */ /* 0x080fe2000000001c */
[----:B------:R-:W-:Y:S01]  /*5a00*/  FFMA R76, R59, R30, R76 ;  /* 0x0000001e3b4c7223 */ /* 0x000fe2000000004c */
[-C--:B------:R-:W-:Y:S01]  /*5a10*/  FFMA R77, R56, R38.reuse, R77 ;  /* 0x00000026384d7223 */ /* 0x080fe2000000004d */
[-C--:B------:R-:W-:Y:S01]  /*5a20*/  FFMA R36, R57, R38.reuse, R36 ;  /* 0x0000002639247223 */ /* 0x080fe20000000024 */
[----:B------:R-:W-:Y:S01]  /*5a30*/  FFMA R78, R59, R38, R78 ;  /* 0x000000263b4e7223 */ /* 0x000fe2000000004e */
[CC--:B------:R-:W-:Y:S01]  /*5a40*/  FFMA R44, R57.reuse, R46.reuse, R44 ;  /* 0x0000002e392c7223 */ /* 0x0c0fe2000000002c */
[----:B------:R-:W-:Y:S01]  /*5a50*/  FFMA R37, R58, R46, R37 ;  /* 0x0000002e3a257223 */ /* 0x000fe20000000025 */
[-C--:B------:R-:W-:Y:S01]  /*5a60*/  FFMA R63, R56, R14.reuse, R63 ;  /* 0x0000000e383f7223 */ /* 0x080fe2000000003f */
[-C--:B------:R-:W-:Y:S01]  /*5a70*/  FFMA R12, R57, R14.reuse, R12 ;  /* 0x0000000e390c7223 */ /* 0x080fe2000000000c */
[-C--:B------:R-:W-:Y:S01]  /*5a80*/  FFMA R9, R58, R14.reuse, R9 ;  /* 0x0000000e3a097223 */ /* 0x080fe20000000009 */
[C---:B------:R-:W-:Y:S01]  /*5a90*/  FFMA R66, R59.reuse, R14, R66 ;  /* 0x0000000e3b427223 */ /* 0x040fe20000000042 */
[CC--:B------:R-:W-:Y:S01]  /*5aa0*/  FFMA R79, R56.reuse, R46.reuse, R79 ;  /* 0x0000002e384f7223 */ /* 0x0c0fe2000000004f */
[----:B------:R-:W-:Y:S01]  /*5ab0*/  FFMA R80, R59, R46, R80 ;  /* 0x0000002e3b507223 */ /* 0x000fe20000000050 */
[-C--:B------:R-:W-:Y:S01]  /*5ac0*/  FFMA R61, R56, R10.reuse, R61 ;  /* 0x0000000a383d7223 */ /* 0x080fe2000000003d */
[-C--:B------:R-:W-:Y:S01]  /*5ad0*/  FFMA R8, R57, R10.reuse, R8 ;  /* 0x0000000a39087223 */ /* 0x080fe20000000008 */
[-C--:B------:R-:W-:Y:S01]  /*5ae0*/  FFMA R45, R58, R10.reuse, R45 ;  /* 0x0000000a3a2d7223 */ /* 0x080fe2000000002d */
[----:B------:R-:W-:Y:S01]  /*5af0*/  FFMA R62, R59, R10, R62 ;  /* 0x0000000a3b3e7223 */ /* 0x000fe2000000003e */
[-C--:B------:R-:W-:Y:S01]  /*5b00*/  FFMA R49, R56, R54.reuse, R49 ;  /* 0x0000003638317223 */ /* 0x080fe20000000031 */
[CC--:B------:R-:W-:Y:S01]  /*5b10*/  FFMA R14, R57.reuse, R54.reuse, R32 ;  /* 0x00000036390e7223 */ /* 0x0c0fe20000000020 */
        /* <DEDUP_REMOVED lines=9> */
[----:B------:R-:W-:Y:S01]  /*5bb0*/  FFMA R54, R59, R54, R34 ;  /* 0x000000363b367223 */ /* 0x000fe20000000022 */
[-C--:B-1----:R-:W-:Y:S01]  /*5bc0*/  FFMA R32, R20, R19.reuse, R81 ;  /* 0x0000001314207223 */ /* 0x082fe20000000051 */
        /* <DEDUP_REMOVED lines=15> */
[-C--:B------:R-:W-:Y:S01]  /*5cc0*/  FFMA R29, R21, R47.reuse, R44 ;  /* 0x0000002f151d7223 */ /* 0x080fe2000000002c */
        /* <DEDUP_REMOVED lines=23> */
[----:B------:R1:W-:Y:S04]  /*5e40*/  STL.128 [UR11], R32 ;  /* 0x00000020ff007987 */ /* 0x0003e80008100c0b */
[----:B------:R1:W-:Y:S04]  /*5e50*/  STL.128 [UR11+0x200], R56 ;  /* 0x00020038ff007987 */ /* 0x0003e80008100c0b */
[----:B------:R1:W-:Y:S04]  /*5e60*/  STL.128 [UR11+0x400], R16 ;  /* 0x00040010ff007987 */ /* 0x0003e80008100c0b */
[----:B------:R1:W-:Y:S04]  /*5e70*/  STL.128 [UR11+0x600], R24 ;  /* 0x00060018ff007987 */ /* 0x0003e80008100c0b */
[----:B------:R1:W-:Y:S04]  /*5e80*/  STL.128 [UR11+0x800], R28 ;  /* 0x0008001cff007987 */ /* 0x0003e80008100c0b */
[----:B------:R1:W-:Y:S04]  /*5e90*/  STL.128 [UR11+0x1e00], R36 ;  /* 0x001e0024ff007987 */ /* 0x0003e80008100c0b */
[----:B------:R1:W-:Y:S04]  /*5ea0*/  STL.128 [UR11+0x2000], R44 ;  /* 0x0020002cff007987 */ /* 0x0003e80008100c0b */
[----:B------:R1:W-:Y:S04]  /*5eb0*/  STL.128 [UR11+0x2200], R8 ;  /* 0x00220008ff007987 */ /* 0x0003e80008100c0b */
[----:B------:R1:W-:Y:S04]  /*5ec0*/  STL.128 [UR11+0x2400], R60 ;  /* 0x0024003cff007987 */ /* 0x0003e80008100c0b */
[----:B------:R1:W-:Y:S01]  /*5ed0*/  STL.128 [UR11+0x2600], R20 ;  /* 0x00260014ff007987 */ /* 0x0003e20008100c0b */
[----:B------:R-:W-:Y:S05]  /*5ee0*/  BRA.U UP0, `(.L_x_1) ;  /* 0xffffffe900187547 */ /* 0x000fea000b83ffff */
[----:B------:R-:W-:-:S05]  /*5ef0*/  UMOV UR5, URZ ;  /* 0x000000ff00057c82 */ /* 0x000fca0008000000 */
.L_x_2:
[----:B------:R-:W-:Y:S01]  /*5f00*/  USHF.L.U32 UR6, UR5, 0x2, URZ ;  /* 0x0000000205067899 */ /* 0x000fe200080006ff */
[----:B01----:R-:W-:Y:S03]  /*5f10*/  LDS.128 R32, [R4+0xa0] ;  /* 0x0000a00004207984 */ /* 0x003fe60000000c00 */
[----:B------:R-:W-:Y:S01]  /*5f20*/  ULEA UR10, UR6, UR15, 0x2 ;  /* 0x0000000f060a7291 */ /* 0x000fe2000f8e10ff */
[----:B------:R-:W-:Y:S01]  /*5f30*/  LDS.128 R40, [R4+0xc0] ;  /* 0x0000c00004287984 */ /* 0x000fe20000000c00 */
[----:B------:R-:W-:-:S03]  /*5f40*/  ULEA UR11, UR5, UR7, 0x4 ;  /* 0x00000007050b7291 */ /* 0x000fc6000f8e20ff */
[----:B------:R-:W-:Y:S04]  /*5f50*/  LDS.128 R44, [R4+0xe0] ;  /* 0x0000e000042c7984 */ /* 0x000fe80000000c00 */
[----:B------:R-:W2:Y:S04]  /*5f60*/  LDL.128 R56, [UR10+0xa00] ;  /* 0x000a000aff387983 */ /* 0x000ea80008100c00 */
[----:B------:R-:W3:Y:S04]  /*5f70*/  LDL.128 R60, [UR10+0xc00] ;  /* 0x000c000aff3c7983 */ /* 0x000ee80008100c00 */
[----:B------:R-:W4:Y:S04]  /*5f80*/  LDL.128 R68, [UR10+0xe00] ;  /* 0x000e000aff447983 */ /* 0x000f280008100c00 */
[----:B------:R-:W5:Y:S04]  /*5f90*/  LDL.128 R72, [UR10+0x1000] ;  /* 0x0010000aff487983 */ /* 0x000f680008100c00 */
[----:B------:R-:W5:Y:S04]  /*5fa0*/  LDL.128 R12, [UR10+0x2800] ;  /* 0x0028000aff0c7983 */ /* 0x000f680008100c00 */
[----:B------:R-:W5:Y:S04]  /*5fb0*/  LDL.128 R16, [UR10+0x2a00] ;  /* 0x002a000aff107983 */ /* 0x000f680008100c00 */
[----:B------:R-:W5:Y:S04]  /*5fc0*/  LDL.128 R20, [UR10+0x2c00] ;  /* 0x002c000aff147983 */ /* 0x000f680008100c00 */
[----:B------:R-:W5:Y:S04]  /*5fd0*/  LDL.128 R8, [UR10+0x1200] ;  /* 0x0012000aff087983 */ /* 0x000f680008100c00 */
[----:B------:R-:W5:Y:S04]  /*5fe0*/  LDL.128 R24, [UR10+0x2e00] ;  /* 0x002e000aff187983 */ /* 0x000f680008100c00 */
[----:B------:R-:W5:Y:S04]  /*5ff0*/  LDL.128 R28, [UR10+0x3000] ;  /* 0x0030000aff1c7983 */ /* 0x000f680008100c00 */
[----:B------:R-:W2:Y:S04]  /*6000*/  LDS.128 R36, [UR11] ;  /* 0x0000000bff247984 */ /* 0x000ea80008000c00 */
[----:B------:R-:W5:Y:S01]  /*6010*/  LDS.128 R48, [R4+0x100] ;  /* 0x0001000004307984 */ /* 0x000f620000000c00 */
[----:B------:R-:W-:-:S03]  /*6020*/  ULEA UR6, UR6, UR7, 0x2 ;  /* 0x0000000706067291 */ /* 0x000fc6000f8e10ff */
[----:B------:R-:W-:Y:S04]  /*6030*/  LDS.128 R64, [R4+0x860] ;  /* 0x0008600004407984 */ /* 0x000fe80000000c00 */
[----:B------:R-:W-:Y:S04]  /*6040*/  LDS.128 R52, [R4+0x120] ;  /* 0x0001200004347984 */ /* 0x000fe80000000c00 */
[----:B------:R-:W0:Y:S01]  /*6050*/  LDS.128 R76, [UR6+0x200] ;  /* 0x00020006ff4c7984 */ /* 0x000e220008000c00 */
[----:B------:R-:W-:Y:S01]  /*6060*/  UIADD3 UR5, UPT, UPT, UR5, 0x1, URZ ;  /* 0x0000000105057890 */ /* 0x000fe2000fffe0ff */
[----:B--2---:R-:W-:Y:S01]  /*6070*/  FFMA R7, R36, R32, R56 ;  /* 0x0000002024077223 */ /* 0x004fe20000000038 */
[C---:B------:R-:W-:Y:S01]  /*6080*/  FFMA R6, R32.reuse, R37, R57 ;  /* 0x0000002520067223 */ /* 0x040fe20000000039 */
[C---:B------:R-:W-:Y:S01]  /*6090*/  FFMA R81, R32.reuse, R38, R58 ;  /* 0x0000002620517223 */ /* 0x040fe2000000003a */
[----:B------:R-:W-:Y:S01]  /*60a0*/  FFMA R32, R32, R39, R59 ;  /* 0x0000002720207223 */ /* 0x000fe2000000003b */
[----:B---3--:R-:W-:Y:S01]  /*60b0*/  FFMA R83, R36, R40, R60 ;  /* 0x0000002824537223 */ /* 0x008fe2000000003c */
[----:B------:R-:W1:Y:S01]  /*60c0*/  LDS.128 R56, [R4+0x820] ;  /* 0x0008200004387984 */ /* 0x000e620000000c00 */
[C---:B------:R-:W-:Y:S01]  /*60d0*/  FFMA R80, R40.reuse, R37, R61 ;  /* 0x0000002528507223 */ /* 0x040fe2000000003d */
[C---:B------:R-:W-:Y:S01]  /*60e0*/  FFMA R85, R40.reuse, R38, R62 ;  /* 0x0000002628557223 */ /* 0x040fe2000000003e */
[----:B------:R-:W-:-:S02]  /*60f0*/  FFMA R40, R40, R39, R63 ;  /* 0x0000002728287223 */ /* 0x000fc4000000003f */
[----:B------:R-:W2:Y:S01]  /*6100*/  LDS.128 R60, [R4+0x840] ;  /* 0x00084000043c7984 */ /* 0x000ea20000000c00 */
[----:B----4-:R-:W-:Y:S01]  /*6110*/  FFMA R87, R36, R44, R68 ;  /* 0x0000002c24577223 */ /* 0x010fe20000000044 */
[C---:B------:R-:W-:Y:S01]  /*6120*/  FFMA R82, R44.reuse, R37, R69 ;  /* 0x000000252c527223 */ /* 0x040fe20000000045 */
[C---:B------:R-:W-:Y:S01]  /*6130*/  FFMA R89, R44.reuse, R38, R70 ;  /* 0x000000262c597223 */ /* 0x040fe20000000046 */
[----:B------:R-:W-:Y:S01]  /*6140*/  FFMA R44, R44, R39, R71 ;  /* 0x000000272c2c7223 */ /* 0x000fe20000000047 */
[----:B-----5:R-:W-:Y:S01]  /*6150*/  FFMA R91, R36, R48, R72 ;  /* 0x00000030245b7223 */ /* 0x020fe20000000048 */
[----:B------:R-:W3:Y:S01]  /*6160*/  LDS.128 R68, [R4+0x880] ;  /* 0x0008800004447984 */ /* 0x000ee20000000c00 */
[C---:B------:R-:W-:Y:S01]  /*6170*/  FFMA R84, R48.reuse, R37, R73 ;  /* 0x0000002530547223 */ /* 0x040fe20000000049 */
[C---:B------:R-:W-:Y:S01]  /*6180*/  FFMA R93, R48.reuse, R38, R74 ;  /* 0x00000026305d7223 */ /* 0x040fe2000000004a */
[----:B------:R-:W-:Y:S02]  /*6190*/  FFMA R48, R48, R39, R75 ;  /* 0x0000002730307223 */ /* 0x000fe4000000004b */
[----:B------:R-:W4:Y:S01]  /*61a0*/  LDS.128 R72, [R4+0x8a0] ;  /* 0x0008a00004487984 */ /* 0x000f220000000c00 */
[-C--:B0-----:R-:W-:Y:S01]  /*61b0*/  FFMA R83, R76, R41.reuse, R83 ;  /* 0x000000294c537223 */ /* 0x081fe20000000053 */
[-C--:B------:R-:W-:Y:S01]  /*61c0*/  FFMA R80, R77, R41.reuse, R80 ;  /* 0x000000294d507223 */ /* 0x080fe20000000050 */
[----:B------:R-:W-:Y:S01]  /*61d0*/  FFMA R85, R78, R41, R85 ;  /* 0x000000294e557223 */ /* 0x000fe20000000055 */
[----:B------:R-:W-:Y:S01]  /*61e0*/  FFMA R86, R36, R52, R8 ;  /* 0x0000003424567223 */ /* 0x000fe20000000008 */
[C---:B------:R-:W-:Y:S01]  /*61f0*/  FFMA R88, R52.reuse, R37, R9 ;  /* 0x0000002534587223 */ /* 0x040fe20000000009 */
[C---:B------:R-:W-:Y:S01]  /*6200*/  FFMA R90, R52.reuse, R38, R10 ;  /* 0x00000026345a7223 */ /* 0x040fe2000000000a */
[----:B------:R-:W-:-:S02]  /*6210*/  FFMA R52, R52, R39, R11 ;  /* 0x0000002734347223 */ /* 0x000fc4000000000b */
[----:B------:R-:W0:Y:S01]  /*6220*/  LDS.128 R8, [UR6+0x400] ;  /* 0x00040006ff087984 */ /* 0x000e220008000c00 */
[----:B------:R-:W-:Y:S01]  /*6230*/  FFMA R40, R79, R41, R40 ;  /* 0x000000294f287223 */ /* 0x000fe20000000028 */
[----:B-1----:R-:W-:Y:S01]  /*6240*/  FFMA R92, R56, R37, R13 ;  /* 0x00000025385c7223 */ /* 0x002fe2000000000d */
[----:B------:R-:W-:Y:S01]  /*6250*/  FFMA R12, R36, R56, R12 ;  /* 0x00000038240c7223 */ /* 0x000fe2000000000c */
[C---:B------:R-:W-:Y:S01]  /*6260*/  FFMA R13, R56.reuse, R38, R14 ;  /* 0x00000026380d7223 */ /* 0x040fe2000000000e */
[----:B------:R-:W-:Y:S01]  /*6270*/  FFMA R56, R56, R39, R15 ;  /* 0x0000002738387223 */ /* 0x000fe2000000000f */
[----:B--2---:R-:W-:Y:S01]  /*6280*/  FFMA R14, R60, R37, R17 ;  /* 0x000000253c0e7223 */ /* 0x004fe20000000011 */
[----:B------:R-:W-:Y:S01]  /*6290*/  FFMA R15, R36, R60, R16 ;  /* 0x0000003c240f7223 */ /* 0x000fe20000000010 */
[C---:B------:R-:W-:Y:S01]  /*62a0*/  FFMA R17, R60.reuse, R38, R18 ;  /* 0x000000263c117223 */ /* 0x040fe20000000012 */
[----:B------:R-:W-:Y:S01]  /*62b0*/  FFMA R60, R60, R39, R19 ;  /* 0x000000273c3c7223 */ /* 0x000fe20000000013 */
[----:B------:R-:W-:Y:S01]  /*62c0*/  FFMA R16, R64, R37, R21 ;  /* 0x0000002540107223 */ /* 0x000fe20000000015 */
[----:B------:R-:W-:Y:S01]  /*62d0*/  FFMA R19, R36, R64, R20 ;  /* 0x0000004024137223 */ /* 0x000fe20000000014 */
[C---:B------:R-:W-:Y:S01]  /*62e0*/  FFMA R21, R64.reuse, R38, R22 ;  /* 0x0000002640157223 */ /* 0x040fe20000000016 */
[----:B------:R-:W-:Y:S01]  /*62f0*/  FFMA R64, R64, R39, R23 ;  /* 0x0000002740407223 */ /* 0x000fe20000000017 */
[----:B---3--:R-:W-:Y:S01]  /*6300*/  FFMA R18, R68, R37, R25 ;  /* 0x0000002544127223 */ /* 0x008fe20000000019 */
[----:B------:R-:W-:Y:S01]  /*6310*/  FFMA R23, R36, R68, R24 ;  /* 0x0000004424177223 */ /* 0x000fe20000000018 */
[C---:B------:R-:W-:Y:S01]  /*6320*/  FFMA R25, R68.reuse, R38, R26 ;  /* 0x0000002644197223 */ /* 0x040fe2000000001a */
[----:B------:R-:W-:Y:S01]  /*6330*/  FFMA R68, R68, R39, R27 ;  /* 0x0000002744447223 */ /* 0x000fe2000000001b */
[----:B----4-:R-:W-:Y:S01]  /*6340*/  FFMA R20, R72, R37, R29 ;  /* 0x0000002548147223 */ /* 0x010fe2000000001d */
[----:B------:R-:W-:Y:S01]  /*6350*/  FFMA R27, R36, R72, R28 ;  /* 0x00000048241b7223 */ /* 0x000fe2000000001c */
[C---:B------:R-:W-:Y:S01]  /*6360*/  FFMA R29, R72.reuse, R38, R30 ;  /* 0x00000026481d7223 */ /* 0x040fe2000000001e */
[----:B------:R-:W-:Y:S01]  /*6370*/  FFMA R72, R72, R39, R31 ;  /* 0x0000002748487223 */ /* 0x000fe2000000001f */
[-C--:B------:R-:W-:Y:S01]  /*6380*/  FFMA R37, R76, R57.reuse, R12 ;  /* 0x000000394c257223 */ /* 0x080fe2000000000c */
[----:B------:R-:W-:Y:S01]  /*6390*/  FFMA R39, R78, R57, R13 ;  /* 0x000000394e277223 */ /* 0x000fe2000000000d */
[-C--:B------:R-:W-:Y:S01]  /*63a0*/  FFMA R41, R76, R61.reuse, R15 ;  /* 0x0000003d4c297223 */ /* 0x080fe2000000000f */
[----:B------:R-:W-:-:S02]  /*63b0*/  FFMA R22, R77, R61, R14 ;  /* 0x0000003d4d167223 */ /* 0x000fc4000000000e */
[----:B------:R-:W1:Y:S01]  /*63c0*/  LDS.128 R12, [UR6+0x600] ;  /* 0x00060006ff0c7984 */ /* 0x000e620008000c00 */
[-C--:B------:R-:W-:Y:S01]  /*63d0*/  FFMA R7, R76, R33.reuse, R7 ;  /* 0x000000214c077223 */ /* 0x080fe20000000007 */
[-C--:B------:R-:W-:Y:S01]  /*63e0*/  FFMA R6, R77, R33.reuse, R6 ;  /* 0x000000214d067223 */ /* 0x080fe20000000006 */
[CC--:B------:R-:W-:Y:S01]  /*63f0*/  FFMA R81, R78.reuse, R33.reuse, R81 ;  /* 0x000000214e517223 */ /* 0x0c0fe20000000051 */
[----:B------:R-:W-:Y:S01]  /*6400*/  FFMA R32, R79, R33, R32 ;  /* 0x000000214f207223 */ /* 0x000fe20000000020 */
[----:B------:R-:W-:Y:S01]  /*6410*/  FFMA R17, R78, R61, R17 ;  /* 0x0000003d4e117223 */ /* 0x000fe20000000011 */
[-C--:B------:R-:W-:Y:S01]  /*6420*/  FFMA R19, R76, R65.reuse, R19 ;  /* 0x000000414c137223 */ /* 0x080fe20000000013 */
[CC--:B------:R-:W-:Y:S01]  /*6430*/  FFMA R16, R77.reuse, R65.reuse, R16 ;  /* 0x000000414d107223 */ /* 0x0c0fe20000000010 */
[----:B------:R-:W-:Y:S01]  /*6440*/  FFMA R21, R78, R65, R21 ;  /* 0x000000414e157223 */ /* 0x000fe20000000015 */
[-C--:B------:R-:W-:Y:S01]  /*6450*/  FFMA R23, R76, R69.reuse, R23 ;  /* 0x000000454c177223 */ /* 0x080fe20000000017 */
[C---:B------:R-:W-:Y:S01]  /*6460*/  FFMA R18, R77.reuse, R69, R18 ;  /* 0x000000454d127223 */ /* 0x040fe20000000012 */
[----:B------:R-:W-:Y:S01]  /*6470*/  FFMA R20, R77, R73, R20 ;  /* 0x000000494d147223 */ /* 0x000fe20000000014 */
[----:B------:R-:W-:Y:S01]  /*6480*/  FFMA R25, R78, R69, R25 ;  /* 0x000000454e197223 */ /* 0x000fe20000000019 */
[----:B------:R-:W-:Y:S01]  /*6490*/  FFMA R27, R76, R73, R27 ;  /* 0x000000494c1b7223 */ /* 0x000fe2000000001b */
[-C--:B0-----:R-:W-:Y:S01]  /*64a0*/  FFMA R7, R8, R34.reuse, R7 ;  /* 0x0000002208077223 */ /* 0x081fe20000000007 */
[-C--:B------:R-:W-:Y:S01]  /*64b0*/  FFMA R6, R9, R34.reuse, R6 ;  /* 0x0000002209067223 */ /* 0x080fe20000000006 */
[-C--:B------:R-:W-:Y:S01]  /*64c0*/  FFMA R81, R10, R34.reuse, R81 ;  /* 0x000000220a517223 */ /* 0x080fe20000000051 */
[C---:B------:R-:W-:Y:S01]  /*64d0*/  FFMA R32, R11.reuse, R34, R32 ;  /* 0x000000220b207223 */ /* 0x040fe20000000020 */
[-C--:B------:R-:W-:Y:S01]  /*64e0*/  FFMA R40, R11, R42.reuse, R40 ;  /* 0x0000002a0b287223 */ /* 0x080fe20000000028 */
        /* <DEDUP_REMOVED lines=13> */
[C---:B------:R-:W-:Y:S01]  /*65c0*/  FFMA R56, R79.reuse, R57, R56 ;  /* 0x000000394f387223 */ /* 0x040fe20000000038 */
[C---:B------:R-:W-:Y:S01]  /*65d0*/  FFMA R60, R79.reuse, R61, R60 ;  /* 0x0000003d4f3c7223 */ /* 0x040fe2000000003c */
[C---:B------:R-:W-:Y:S01]  /*65e0*/  FFMA R64, R79.reuse, R65, R64 ;  /* 0x000000414f407223 */ /* 0x040fe20000000040 */
[C---:B------:R-:W-:Y:S01]  /*65f0*/  FFMA R68, R79.reuse, R69, R68 ;  /* 0x000000454f447223 */ /* 0x040fe20000000044 */
[-C--:B------:R-:W-:Y:S01]  /*6600*/  FFMA R29, R78, R73.reuse, R29 ;  /* 0x000000494e1d7223 */ /* 0x080fe2000000001d */
[----:B------:R-:W-:Y:S01]  /*6610*/  FFMA R72, R79, R73, R72 ;  /* 0x000000494f487223 */ /* 0x000fe20000000048 */
[-C--:B------:R-:W-:Y:S01]  /*6620*/  FFMA R83, R8, R42.reuse, R83 ;  /* 0x0000002a08537223 */ /* 0x080fe20000000053 */
[CC--:B------:R-:W-:Y:S01]  /*6630*/  FFMA R80, R9.reuse, R42.reuse, R80 ;  /* 0x0000002a09507223 */ /* 0x0c0fe20000000050 */
[C---:B------:R-:W-:Y:S01]  /*6640*/  FFMA R85, R10.reuse, R42, R85 ;  /* 0x0000002a0a557223 */ /* 0x040fe20000000055 */
[CC--:B------:R-:W-:Y:S01]  /*6650*/  FFMA R28, R9.reuse, R62.reuse, R22 ;  /* 0x0000003e091c7223 */ /* 0x0c0fe20000000016 */
[----:B------:R-:W-:Y:S01]  /*6660*/  FFMA R49, R10, R62, R17 ;  /* 0x0000003e0a317223 */ /* 0x000fe20000000011 */
[-C--:B------:R-:W-:Y:S01]  /*6670*/  FFMA R53, R8, R66.reuse, R19 ;  /* 0x0000004208357223 */ /* 0x080fe20000000013 */
[CC--:B------:R-:W-:Y:S01]  /*6680*/  FFMA R30, R9.reuse, R66.reuse, R16 ;  /* 0x00000042091e7223 */ /* 0x0c0fe20000000010 */
[----:B------:R-:W-:Y:S01]  /*6690*/  FFMA R57, R10, R66, R21 ;  /* 0x000000420a397223 */ /* 0x000fe20000000015 */
        /* <DEDUP_REMOVED lines=23> */
[-C--:B------:R-:W-:Y:S01]  /*6810*/  FFMA R45, R8, R62.reuse, R41 ;  /* 0x0000003e082d7223 */ /* 0x080fe20000000029 */
[C---:B------:R-:W-:Y:S01]  /*6820*/  FFMA R60, R11.reuse, R62, R60 ;  /* 0x0000003e0b3c7223 */ /* 0x040fe2000000003c */
[C---:B------:R-:W-:Y:S01]  /*6830*/  FFMA R64, R11.reuse, R66, R64 ;  /* 0x000000420b407223 */ /* 0x040fe20000000040 */
[-C--:B------:R-:W-:Y:S01]  /*6840*/  FFMA R65, R10, R70.reuse, R25 ;  /* 0x000000460a417223 */ /* 0x080fe20000000019 */
[C---:B------:R-:W-:Y:S01]  /*6850*/  FFMA R68, R11.reuse, R70, R68 ;  /* 0x000000460b447223 */ /* 0x040fe20000000044 */
[-C--:B------:R-:W-:Y:S01]  /*6860*/  FFMA R69, R8, R74.reuse, R27 ;  /* 0x0000004a08457223 */ /* 0x080fe2000000001b */
[-C--:B------:R-:W-:Y:S01]  /*6870*/  FFMA R29, R10, R74.reuse, R29 ;  /* 0x0000004a0a1d7223 */ /* 0x080fe2000000001d */
[----:B------:R-:W-:Y:S01]  /*6880*/  FFMA R72, R11, R74, R72 ;  /* 0x0000004a0b487223 */ /* 0x000fe20000000048 */
[----:B------:R-:W-:Y:S01]  /*6890*/  LDS.128 R16, [UR6+0x800] ;  /* 0x00080006ff107984 */ /* 0x000fe20008000c00 */
[-C--:B------:R-:W-:Y:S01]  /*68a0*/  FFMA R83, R12, R43.reuse, R83 ;  /* 0x0000002b0c537223 */ /* 0x080fe20000000053 */
[-C--:B------:R-:W-:Y:S01]  /*68b0*/  FFMA R35, R13, R43.reuse, R80 ;  /* 0x0000002b0d237223 */ /* 0x080fe20000000050 */
[-C--:B------:R-:W-:Y:S01]  /*68c0*/  FFMA R85, R14, R43.reuse, R85 ;  /* 0x0000002b0e557223 */ /* 0x080fe20000000055 */
[----:B------:R-:W-:Y:S01]  /*68d0*/  FFMA R6, R15, R43, R40 ;  /* 0x0000002b0f067223 */ /* 0x000fe20000000028 */
[----:B------:R-:W0:Y:S04]  /*68e0*/  LDS.128 R20, [R4+0xd0] ;  /* 0x0000d00004147984 */ /* 0x000e280000000c00 */
[----:B------:R-:W1:Y:S04]  /*68f0*/  LDS.128 R8, [R4+0xb0] ;  /* 0x0000b00004087984 */ /* 0x000e680000000c00 */
[----:B------:R-:W2:Y:S04]  /*6900*/  LDS.128 R24, [R4+0xf0] ;  /* 0x0000f00004187984 */ /* 0x000ea80000000c00 */
[----:B------:R-:W3:Y:S01]  /*6910*/  LDS.128 R40, [R4+0x110] ;  /* 0x0001100004287984 */ /* 0x000ee20000000c00 */
        /* <DEDUP_REMOVED lines=26> */
[----:B------:R-:W-:Y:S01]  /*6ac0*/  FFMA R49, R14, R63, R49 ;  /* 0x0000003f0e317223 */ /* 0x000fe20000000031 */
[----:B0-----:R-:W-:Y:S01]  /*6ad0*/  FFMA R83, R16, R20, R83 ;  /* 0x0000001410537223 */ /* 0x001fe20000000053 */
[C---:B------:R-:W-:Y:S01]  /*6ae0*/  FFMA R84, R20.reuse, R17, R35 ;  /* 0x0000001114547223 */ /* 0x040fe20000000023 */
[C---:B------:R-:W-:Y:S01]  /*6af0*/  FFMA R85, R20.reuse, R18, R85 ;  /* 0x0000001214557223 */ /* 0x040fe20000000055 */
[----:B------:R-:W-:Y:S01]  /*6b00*/  FFMA R6, R20, R19, R6 ;  /* 0x0000001314067223 */ /* 0x000fe20000000006 */
[----:B------:R-:W-:Y:S01]  /*6b10*/  FFMA R70, R15, R63, R60 ;  /* 0x0000003f0f467223 */ /* 0x000fe2000000003c */
[-C--:B------:R-:W-:Y:S01]  /*6b20*/  FFMA R69, R12, R75.reuse, R69 ;  /* 0x0000004b0c457223 */ /* 0x080fe20000000045 */
[-C--:B------:R-:W-:Y:S01]  /*6b30*/  FFMA R71, R13, R75.reuse, R36 ;  /* 0x0000004b0d477223 */ /* 0x080fe20000000024 */
[-C--:B------:R-:W-:Y:S01]  /*6b40*/  FFMA R80, R14, R75.reuse, R29 ;  /* 0x0000004b0e507223 */ /* 0x080fe2000000001d */
[----:B------:R-:W-:Y:S01]  /*6b50*/  FFMA R72, R15, R75, R72 ;  /* 0x0000004b0f487223 */ /* 0x000fe20000000048 */
[-C--:B-1----:R-:W-:Y:S01]  /*6b60*/  FFMA R82, R8, R17.reuse, R73 ;  /* 0x0000001108527223 */ /* 0x082fe20000000049 */
[----:B--2---:R-:W-:Y:S01]  /*6b70*/  FFMA R87, R16, R24, R87 ;  /* 0x0000001810577223 */ /* 0x004fe20000000057 */
[CC--:B------:R-:W-:Y:S01]  /*6b80*/  FFMA R20, R24.reuse, R17.reuse, R77 ;  /* 0x0000001118147223 */ /* 0x0c0fe2000000004d */
[----:B------:R-:W-:Y:S01]  /*6b90*/  FFMA R89, R24, R18, R89 ;  /* 0x0000001218597223 */ /* 0x000fe20000000059 */
[----:B---3--:R-:W-:Y:S01]  /*6ba0*/  FFMA R91, R16, R40, R91 ;  /* 0x00000028105b7223 */ /* 0x008fe2000000005b */
[C---:B------:R-:W-:Y:S01]  /*6bb0*/  FFMA R86, R40.reuse, R17, R47 ;  /* 0x0000001128567223 */ /* 0x040fe2000000002f */
[----:B------:R-:W-:Y:S01]  /*6bc0*/  FFMA R93, R40, R18, R93 ;  /* 0x00000012285d7223 */ /* 0x000fe2000000005d */
[----:B------:R-:W0:Y:S01]  /*6bd0*/  LDS.128 R12, [R4+0x130] ;  /* 0x00013000040c7984 */ /* 0x000e220000000c00 */
[----:B------:R-:W-:Y:S01]  /*6be0*/  FFMA R7, R16, R8, R7 ;  /* 0x0000000810077223 */ /* 0x000fe20000000007 */
[----:B------:R-:W-:Y:S01]  /*6bf0*/  FFMA R73, R8, R18, R38 ;  /* 0x0000001208497223 */ /* 0x000fe20000000026 */
[-C--:B------:R-:W-:Y:S01]  /*6c00*/  FFMA R24, R24, R19.reuse, R44 ;  /* 0x0000001318187223 */ /* 0x080fe2000000002c */
[-C--:B------:R-:W-:Y:S01]  /*6c10*/  FFMA R40, R40, R19.reuse, R46 ;  /* 0x0000001328287223 */ /* 0x080fe2000000002e */
[----:B------:R-:W-:Y:S01]  /*6c20*/  FFMA R8, R8, R19, R32 ;  /* 0x0000001308087223 */ /* 0x000fe20000000020 */
[----:B------:R-:W1:Y:S04]  /*6c30*/  LDS.128 R28, [R4+0x830] ;  /* 0x00083000041c7984 */ /* 0x000e680000000c00 */
[----:B------:R-:W2:Y:S04]  /*6c40*/  LDS.128 R36, [R4+0x850] ;  /* 0x0008500004247984 */ /* 0x000ea80000000c00 */
[----:B------:R-:W3:Y:S04]  /*6c50*/  LDS.128 R44, [R4+0x8b0] ;  /* 0x0008b000042c7984 */ /* 0x000ee80000000c00 */
[----:B------:R-:W4:Y:S04]  /*6c60*/  LDS.128 R32, [R4+0x870] ;  /* 0x0008700004207984 */ /* 0x000f280000000c00 */
[----:B------:R-:W5:Y:S04]  /*6c70*/  LDS.128 R56, [R4+0x890] ;  /* 0x0008900004387984 */ /* 0x000f680000000c00 */
[----:B------:R-:W5:Y:S01]  /*6c80*/  LDS.128 R60, [UR6+0xa00] ;  /* 0x000a0006ff3c7984 */ /* 0x000f620008000c00 */
[----:B0-----:R-:W-:Y:S01]  /*6c90*/  FFMA R51, R16, R12, R51 ;  /* 0x0000000c10337223 */ /* 0x001fe20000000033 */
[C---:B------:R-:W-:Y:S01]  /*6ca0*/  FFMA R88, R12.reuse, R17, R79 ;  /* 0x000000110c587223 */ /* 0x040fe2000000004f */
[C---:B------:R-:W-:Y:S01]  /*6cb0*/  FFMA R81, R12.reuse, R18, R81 ;  /* 0x000000120c517223 */ /* 0x040fe20000000051 */
[-C--:B------:R-:W-:Y:S01]  /*6cc0*/  FFMA R52, R12, R19.reuse, R52 ;  /* 0x000000130c347223 */ /* 0x080fe20000000034 */
[----:B-1----:R-:W-:Y:S01]  /*6cd0*/  FFMA R50, R28, R19, R50 ;  /* 0x000000131c327223 */ /* 0x002fe20000000032 */
[----:B------:R-:W-:Y:S01]  /*6ce0*/  FFMA R55, R16, R28, R55 ;  /* 0x0000001c10377223 */ /* 0x000fe20000000037 */
[CC--:B------:R-:W-:Y:S01]  /*6cf0*/  FFMA R92, R28.reuse, R17.reuse, R92 ;  /* 0x000000111c5c7223 */ /* 0x0c0fe2000000005c */
[-C--:B------:R-:W-:Y:S01]  /*6d00*/  FFMA R75, R28, R18.reuse, R48 ;  /* 0x000000121c4b7223 */ /* 0x080fe20000000030 */
[----:B--2---:R-:W-:Y:S01]  /*6d10*/  FFMA R49, R36, R18, R49 ;  /* 0x0000001224317223 */ /* 0x004fe20000000031 */
        /* <DEDUP_REMOVED lines=8> */
[C---:B------:R-:W-:Y:S01]  /*6da0*/  FFMA R74, R32.reuse, R17, R74 ;  /* 0x00000011204a7223 */ /* 0x040fe2000000004a */
[C---:B------:R-:W-:Y:S01]  /*6db0*/  FFMA R79, R32.reuse, R18, R76 ;  /* 0x00000012204f7223 */ /* 0x040fe2000000004c */
[----:B------:R-:W-:Y:S01]  /*6dc0*/  FFMA R64, R32, R19, R64 ;  /* 0x0000001320407223 */ /* 0x000fe20000000040 */
[----:B-----5:R-:W-:Y:S01]  /*6dd0*/  FFMA R67, R16, R56, R67 ;  /* 0x0000003810437223 */ /* 0x020fe20000000043 */
[C---:B------:R-:W-:Y:S01]  /*6de0*/  FFMA R78, R56.reuse, R17, R78 ;  /* 0x00000011384e7223 */ /* 0x040fe2000000004e */
[C---:B------:R-:W-:Y:S01]  /*6df0*/  FFMA R65, R56.reuse, R18, R65 ;  /* 0x0000001238417223 */ /* 0x040fe20000000041 */
[----:B------:R-:W-:Y:S01]  /*6e00*/  FFMA R68, R56, R19, R68 ;  /* 0x0000001338447223 */ /* 0x000fe20000000044 */
[-C--:B------:R-:W-:Y:S01]  /*6e10*/  FFMA R7, R60, R9.reuse, R7 ;  /* 0x000000093c077223 */ /* 0x080fe20000000007 */
[----:B------:R-:W0:Y:S01]  /*6e20*/  LDS.128 R16, [UR6+0xc00] ;  /* 0x000c0006ff107984 */ /* 0x000e220008000c00 */
[-C--:B------:R-:W-:Y:S01]  /*6e30*/  FFMA R82, R61, R9.reuse, R82 ;  /* 0x000000093d527223 */ /* 0x080fe20000000052 */
[-C--:B------:R-:W-:Y:S01]  /*6e40*/  FFMA R73, R62, R9.reuse, R73 ;  /* 0x000000093e497223 */ /* 0x080fe20000000049 */
[----:B------:R-:W-:Y:S01]  /*6e50*/  FFMA R8, R63, R9, R8 ;  /* 0x000000093f087223 */ /* 0x000fe20000000008 */
[-C--:B------:R-:W-:Y:S01]  /*6e60*/  FFMA R9, R60, R13.reuse, R51 ;  /* 0x0000000d3c097223 */ /* 0x080fe20000000033 */
[-C--:B------:R-:W-:Y:S01]  /*6e70*/  FFMA R88, R61, R13.reuse, R88 ;  /* 0x0000000d3d587223 */ /* 0x080fe20000000058 */
[CC--:B------:R-:W-:Y:S01]  /*6e80*/  FFMA R81, R62.reuse, R13.reuse, R81 ;  /* 0x0000000d3e517223 */ /* 0x0c0fe20000000051 */
[C---:B------:R-:W-:Y:S01]  /*6e90*/  FFMA R52, R63.reuse, R13, R52 ;  /* 0x0000000d3f347223 */ /* 0x040fe20000000034 */
[----:B------:R-:W-:Y:S01]  /*6ea0*/  FFMA R28, R63, R29, R50 ;  /* 0x0000001d3f1c7223 */ /* 0x000fe20000000032 */
[----:B------:R-:W-:-:S02]  /*6eb0*/  FFMA R13, R62, R37, R49 ;  /* 0x000000253e0d7223 */ /* 0x000fc40000000031 */
[----:B------:R-:W1:Y:S01]  /*6ec0*/  LDS.128 R48, [UR6+0xe00] ;  /* 0x000e0006ff307984 */ /* 0x000e620008000c00 */
[-C--:B------:R-:W-:Y:S01]  /*6ed0*/  FFMA R87, R60, R25.reuse, R87 ;  /* 0x000000193c577223 */ /* 0x080fe20000000057 */
[-C--:B------:R-:W-:Y:S01]  /*6ee0*/  FFMA R20, R61, R25.reuse, R20 ;  /* 0x000000193d147223 */ /* 0x080fe20000000014 */
[-C--:B------:R-:W-:Y:S01]  /*6ef0*/  FFMA R89, R62, R25.reuse, R89 ;  /* 0x000000193e597223 */ /* 0x080fe20000000059 */
[----:B------:R-:W-:Y:S01]  /*6f00*/  FFMA R24, R63, R25, R24 ;  /* 0x000000193f187223 */ /* 0x000fe20000000018 */
[C---:B------:R-:W-:Y:S01]  /*6f10*/  FFMA R53, R60.reuse, R33, R53 ;  /* 0x000000213c357223 */ /* 0x040fe20000000035 */
        /* <DEDUP_REMOVED lines=9> */
[C---:B------:R-:W-:Y:S01]  /*6fb0*/  FFMA R66, R61.reuse, R37, R66 ;  /* 0x000000253d427223 */ /* 0x040fe20000000042 */
[CC--:B------:R-:W-:Y:S01]  /*6fc0*/  FFMA R74, R61.reuse, R33.reuse, R74 ;  /* 0x000000213d4a7223 */ /* 0x0c0fe2000000004a */
[----:B------:R-:W-:Y:S01]  /*6fd0*/  FFMA R79, R62, R33, R79 ;  /* 0x000000213e4f7223 */ /* 0x000fe2000000004f */
[-C--:B------:R-:W-:Y:S01]  /*6fe0*/  FFMA R67, R60, R57.reuse, R67 ;  /* 0x000000393c437223 */ /* 0x080fe20000000043 */
[CC--:B------:R-:W-:Y:S01]  /*6ff0*/  FFMA R78, R61.reuse, R57.reuse, R78 ;  /* 0x000000393d4e7223 */ /* 0x0c0fe2000000004e */
[----:B------:R-:W-:Y:S01]  /*7000*/  FFMA R65, R62, R57, R65 ;  /* 0x000000393e417223 */ /* 0x000fe20000000041 */
[-C--:B------:R-:W-:Y:S01]  /*7010*/  FFMA R55, R60, R29.reuse, R55 ;  /* 0x0000001d3c377223 */ /* 0x080fe20000000037 */
[-C--:B------:R-:W-:Y:S01]  /*7020*/  FFMA R92, R61, R29.reuse, R92 ;  /* 0x0000001d3d5c7223 */ /* 0x080fe2000000005c */
[----:B------:R-:W-:Y:S01]  /*7030*/  FFMA R75, R62, R29, R75 ;  /* 0x0000001d3e4b7223 */ /* 0x000fe2000000004b */
[C---:B------:R-:W-:Y:S01]  /*7040*/  FFMA R70, R63.reuse, R37, R70 ;  /* 0x000000253f467223 */ /* 0x040fe20000000046 */
[C---:B------:R-:W-:Y:S01]  /*7050*/  FFMA R64, R63.reuse, R33, R64 ;  /* 0x000000213f407223 */ /* 0x040fe20000000040 */
[----:B------:R-:W-:Y:S01]  /*7060*/  FFMA R68, R63, R57, R68 ;  /* 0x000000393f447223 */ /* 0x000fe20000000044 */
[-C--:B------:R-:W-:Y:S01]  /*7070*/  FFMA R69, R60, R45.reuse, R69 ;  /* 0x0000002d3c457223 */ /* 0x080fe20000000045 */
[-C--:B------:R-:W-:Y:S01]  /*7080*/  FFMA R12, R61, R45.reuse, R12 ;  /* 0x0000002d3d0c7223 */ /* 0x080fe2000000000c */
[-C--:B------:R-:W-:Y:S01]  /*7090*/  FFMA R71, R62, R45.reuse, R71 ;  /* 0x0000002d3e477223 */ /* 0x080fe20000000047 */
[----:B------:R-:W-:Y:S01]  /*70a0*/  FFMA R72, R63, R45, R72 ;  /* 0x0000002d3f487223 */ /* 0x000fe20000000048 */
[-C--:B0-----:R-:W-:Y:S01]  /*70b0*/  FFMA R7, R16, R10.reuse, R7 ;  /* 0x0000000a10077223 */ /* 0x081fe20000000007 */
[-C--:B------:R-:W-:Y:S01]  /*70c0*/  FFMA R82, R17, R10.reuse, R82 ;  /* 0x0000000a11527223 */ /* 0x080fe20000000052 */
[-C--:B------:R-:W-:Y:S01]  /*70d0*/  FFMA R73, R18, R10.reuse, R73 ;  /* 0x0000000a12497223 */ /* 0x080fe20000000049 */
[----:B------:R-:W-:Y:S01]  /*70e0*/  FFMA R8, R19, R10, R8 ;  /* 0x0000000a13087223 */ /* 0x000fe20000000008 */
        /* <DEDUP_REMOVED lines=17> */
[CC--:B------:R-:W-:Y:S01]  /*7200*/  FFMA R66, R17.reuse, R38.reuse, R66 ;  /* 0x0000002611427223 */ /* 0x0c0fe20000000042 */
[C---:B------:R-:W-:Y:S01]  /*7210*/  FFMA R13, R18.reuse, R38, R13 ;  /* 0x00000026120d7223 */ /* 0x040fe2000000000d */
[CC--:B------:R-:W-:Y:S01]  /*7220*/  FFMA R74, R17.reuse, R34.reuse, R74 ;  /* 0x00000022114a7223 */ /* 0x0c0fe2000000004a */
[----:B------:R-:W-:Y:S01]  /*7230*/  FFMA R79, R18, R34, R79 ;  /* 0x00000022124f7223 */ /* 0x000fe2000000004f */
[-C--:B------:R-:W-:Y:S01]  /*7240*/  FFMA R67, R16, R58.reuse, R67 ;  /* 0x0000003a10437223 */ /* 0x080fe20000000043 */
[-C--:B------:R-:W-:Y:S01]  /*7250*/  FFMA R78, R17, R58.reuse, R78 ;  /* 0x0000003a114e7223 */ /* 0x080fe2000000004e */
[----:B------:R-:W-:Y:S01]  /*7260*/  FFMA R65, R18, R58, R65 ;  /* 0x0000003a12417223 */ /* 0x000fe20000000041 */
[----:B------:R-:W-:Y:S01]  /*7270*/  FFMA R14, R19, R14, R52 ;  /* 0x0000000e130e7223 */ /* 0x000fe20000000034 */
[-C--:B------:R-:W-:Y:S01]  /*7280*/  FFMA R29, R16, R30.reuse, R55 ;  /* 0x0000001e101d7223 */ /* 0x080fe20000000037 */
[-C--:B------:R-:W-:Y:S01]  /*7290*/  FFMA R92, R17, R30.reuse, R92 ;  /* 0x0000001e115c7223 */ /* 0x080fe2000000005c */
[-C--:B------:R-:W-:Y:S01]  /*72a0*/  FFMA R75, R18, R30.reuse, R75 ;  /* 0x0000001e124b7223 */ /* 0x080fe2000000004b */
[C---:B------:R-:W-:Y:S01]  /*72b0*/  FFMA R28, R19.reuse, R30, R28 ;  /* 0x0000001e131c7223 */ /* 0x040fe2000000001c */
[C---:B------:R-:W-:Y:S01]  /*72c0*/  FFMA R70, R19.reuse, R38, R70 ;  /* 0x0000002613467223 */ /* 0x040fe20000000046 */
[C---:B------:R-:W-:Y:S01]  /*72d0*/  FFMA R64, R19.reuse, R34, R64 ;  /* 0x0000002213407223 */ /* 0x040fe20000000040 */
[----:B------:R-:W-:Y:S01]  /*72e0*/  FFMA R68, R19, R58, R68 ;  /* 0x0000003a13447223 */ /* 0x000fe20000000044 */
[-C--:B------:R-:W-:Y:S01]  /*72f0*/  FFMA R69, R16, R46.reuse, R69 ;  /* 0x0000002e10457223 */ /* 0x080fe20000000045 */
[-C--:B------:R-:W-:Y:S01]  /*7300*/  FFMA R12, R17, R46.reuse, R12 ;  /* 0x0000002e110c7223 */ /* 0x080fe2000000000c */
[-C--:B------:R-:W-:Y:S01]  /*7310*/  FFMA R71, R18, R46.reuse, R71 ;  /* 0x0000002e12477223 */ /* 0x080fe20000000047 */
        /* <DEDUP_REMOVED lines=20> */
[CC--:B------:R-:W-:Y:S01]  /*7460*/  FFMA R37, R49.reuse, R39.reuse, R66 ;  /* 0x0000002731257223 */ /* 0x0c0fe20000000042 */
[C---:B------:R-:W-:Y:S01]  /*7470*/  FFMA R38, R50.reuse, R39, R13 ;  /* 0x0000002732267223 */ /* 0x040fe2000000000d */
[CC--:B------:R-:W-:Y:S01]  /*7480*/  FFMA R33, R49.reuse, R35.reuse, R74 ;  /* 0x0000002331217223 */ /* 0x0c0fe2000000004a */
[----:B------:R-:W-:Y:S01]  /*7490*/  FFMA R34, R50, R35, R79 ;  /* 0x0000002332227223 */ /* 0x000fe2000000004f */
[-C--:B------:R-:W-:Y:S01]  /*74a0*/  FFMA R56, R48, R59.reuse, R67 ;  /* 0x0000003b30387223 */ /* 0x080fe20000000043 */
[CC--:B------:R-:W-:Y:S01]  /*74b0*/  FFMA R57, R49.reuse, R59.reuse, R78 ;  /* 0x0000003b31397223 */ /* 0x0c0fe2000000004e */
[C---:B------:R-:W-:Y:S01]  /*74c0*/  FFMA R58, R50.reuse, R59, R65 ;  /* 0x0000003b323a7223 */ /* 0x040fe20000000041 */
[-C--:B------:R-:W-:Y:S01]  /*74d0*/  FFMA R21, R49, R15.reuse, R88 ;  /* 0x0000000f31157223 */ /* 0x080fe20000000058 */
[-C--:B------:R-:W-:Y:S01]  /*74e0*/  FFMA R22, R50, R15.reuse, R81 ;  /* 0x0000000f32167223 */ /* 0x080fe20000000051 */
        /* <DEDUP_REMOVED lines=22> */
[----:B------:R-:W-:-:S09]  /*7650*/  UISETP.NE.AND UP0, UPT, UR5, 0x20, UPT ;  /* 0x000000200500788c */ /* 0x000fd2000bf05270 */
[----:B------:R-:W-:Y:S05]  /*7660*/  BRA.U UP0, `(.L_x_2) ;  /* 0xffffffe900247547 */ /* 0x000fea000b83ffff */
[----:B------:R-:W-:-:S05]  /*7670*/  UMOV UR5, URZ ;  /* 0x000000ff00057c82 */ /* 0x000fca0008000000 */
.L_x_3:
        /* <DEDUP_REMOVED lines=375> */
[----:B------:R-:W-:-:S04]  /*8df0*/  UIADD3 UR4, UPT, UPT, UR4, 0x1, URZ ;  /* 0x0000000104047890 */ /* 0x000fc8000fffe0ff */
[----:B------:R-:W-:-:S09]  /*8e00*/  UISETP.NE.AND UP0, UPT, UR4, 0x20, UPT ;  /* 0x000000200400788c */ /* 0x000fd2000bf05270 */
[----:B------:R-:W-:Y:S05]  /*8e10*/  BRA.U UP0, `(.L_x_4) ;  /* 0xffffffad00b87547 */ /* 0x000fea000b83ffff */
[----:B------:R-:W0:Y:S08]  /*8e20*/  LDC.64 R6, c[0x0][0x398] ;  /* 0x0000e600ff067b82 */ /* 0x000e300000000a00 */
[----:B------:R-:W2:Y:S01]  /*8e30*/  LDC.64 R4, c[0x0][0x398] ;  /* 0x0000e600ff047b82 */ /* 0x000ea20000000a00 */
[----:B0-----:R0:W5:Y:S04]  /*8e40*/  LDG.E.CONSTANT R0, desc[UR8][R6.64+0x4] ;  /* 0x0000040806007981 */ /* 0x001168000c1e9900 */
[----:B------:R0:W5:Y:S04]  /*8e50*/  LDG.E.CONSTANT R47, desc[UR8][R6.64+0x8] ;  /* 0x00000808062f7981 */ /* 0x000168000c1e9900 */
[----:B------:R0:W5:Y:S04]  /*8e60*/  LDG.E.CONSTANT R46, desc[UR8][R6.64+0xc] ;  /* 0x00000c08062e7981 */ /* 0x000168000c1e9900 */
[----:B-1----:R0:W5:Y:S04]  /*8e70*/  LDG.E.CONSTANT R49, desc[UR8][R6.64+0x10] ;  /* 0x0000100806317981 */ /* 0x002168000c1e9900 */
[----:B------:R0:W5:Y:S04]  /*8e80*/  LDG.E.CONSTANT R48, desc[UR8][R6.64+0x14] ;  /* 0x0000140806307981 */ /* 0x000168000c1e9900 */
[----:B------:R0:W5:Y:S04]  /*8e90*/  LDG.E.CONSTANT R51, desc[UR8][R6.64+0x18] ;  /* 0x0000180806337981 */ /* 0x000168000c1e9900 */
[----:B------:R0:W5:Y:S04]  /*8ea0*/  LDG.E.CONSTANT R50, desc[UR8][R6.64+0x1c] ;  /* 0x00001c0806327981 */ /* 0x000168000c1e9900 */
[----:B--2---:R0:W5:Y:S01]  /*8eb0*/  LDG.E.CONSTANT R53, desc[UR8][R4.64] ;  /* 0x0000000804357981 */ /* 0x004162000c1e9900 */
[----:B------:R-:W-:Y:S01]  /*8ec0*/  UMOV UR4, URZ ;  /* 0x000000ff00047c82 */ /* 0x000fe20008000000 */
[----:B------:R-:W1:Y:S02]  /*8ed0*/  S2R R3, SR_TID.X ;  /* 0x0000000000037919 */ /* 0x000e640000002100 */
[----:B-1----:R-:W-:-:S02]  /*8ee0*/  SHF.R.U32.HI R9, RZ, 0x2, R3 ;  /* 0x00000002ff097819 */ /* 0x002fc40000011603 */
[----:B------:R-:W-:-:S03]  /*8ef0*/  LOP3.LUT R3, R3, 0x3, RZ, 0xc0, !PT ;  /* 0x0000000303037812 */ /* 0x000fc600078ec0ff */
[----:B------:R-:W-:-:S05]  /*8f00*/  IMAD R2, R2, 0xa, R9 ;  /* 0x0000000a02027824 */ /* 0x000fca00078e0209 */
[----:B------:R-:W-:-:S05]  /*8f10*/  LEA R2, R2, R3, 0x3 ;  /* 0x0000000302027211 */ /* 0x000fca00078e18ff */
[----:B0-----:R-:W-:-:S07]  /*8f20*/  IMAD R55, R2, 0x780, RZ ;  /* 0x0000078002377824 */ /* 0x001fce00078e02ff */
.L_x_6:
[----:B------:R-:W-:Y:S01]  /*8f30*/  USHF.L.U32 UR6, UR4, 0x7, URZ ;  /* 0x0000000704067899 */ /* 0x000fe200080006ff */
[----:B------:R-:W0:Y:S03]  /*8f40*/  LDC.64 R2, c[0x0][0x390] ;  /* 0x0000e400ff027b82 */ /* 0x000e260000000a00 */
[----:B------:R-:W-:-:S05]  /*8f50*/  ULEA UR5, UR6, UR15, 0x2 ;  /* 0x0000000f06057291 */ /* 0x000fca000f8e10ff */
[----:B------:R-:W1:Y:S04]  /*8f60*/  LDC.64 R40, c[0x0][0x398] ;  /* 0x0000e600ff287b82 */ /* 0x000e680000000a00 */
[----:B---3--:R-:W2:Y:S04]  /*8f70*/  LDL.128 R8, [UR5] ;  /* 0x00000005ff087983 */ /* 0x008ea80008100c00 */
[----:B------:R-:W3:Y:S01]  /*8f80*/  LDL.128 R4, [UR5+0x10] ;  /* 0x00001005ff047983 */ /* 0x000ee20008100c00 */
[----:B------:R-:W-:Y:S01]  /*8f90*/  IADD3 R13, PT, PT, R55, UR6, RZ ;  /* 0x00000006370d7c10 */ /* 0x000fe2000fffe0ff */
[----:B------:R-:W-:Y:S01]  /*8fa0*/  HFMA2 R57, -RZ, RZ, 0, 4.76837158203125e-07 ;  /* 0x00000008ff397431 */ /* 0x000fe200000001ff */
[----:B------:R-:W-:-:S04]  /*8fb0*/  UIADD3 UR4, UPT, UPT, UR4, 0x1, URZ ;  /* 0x0000000104047890 */ /* 0x000fc8000fffe0ff */
[----:B------:R-:W-:Y:S01]  /*8fc0*/  UISETP.NE.AND UP0, UPT, UR4, 0xf, UPT ;  /* 0x0000000f0400788c */ /* 0x000fe2000bf05270 */
[----:B--2--5:R-:W-:Y:S01]  /*8fd0*/  FADD R12, R8, R53 ;  /* 0x00000035080c7221 */ /* 0x024fe20000000000 */
[----:B------:R-:W-:Y:S01]  /*8fe0*/  FADD R10, R10, R47 ;  /* 0x0000002f0a0a7221 */ /* 0x000fe20000000000 */
[----:B------:R-:W-:Y:S01]  /*8ff0*/  FADD R14, R9, R0 ;  /* 0x00000000090e7221 */ /* 0x000fe20000000000 */
[----:B0-----:R-:W-:-:S04]  /*9000*/  IMAD.WIDE.U32 R8, R13, 0x4, R2 ;  /* 0x000000040d087825 */ /* 0x001fc800078e0002 */
[----:B------:R-:W-:Y:S01]  /*9010*/  FADD R11, R11, R46 ;  /* 0x0000002e0b0b7221 */ /* 0x000fe20000000000 */
[----:B------:R-:W-:Y:S01]  /*9020*/  FMNMX R13, RZ, R12, !PT ;  /* 0x0000000cff0d7209 */ /* 0x000fe20007800000 */
[----:B---3--:R-:W-:Y:S01]  /*9030*/  FADD R4, R4, R49 ;  /* 0x0000003104047221 */ /* 0x008fe20000000000 */
[----:B------:R-:W-:Y:S01]  /*9040*/  FMNMX R17, RZ, R10, !PT ;  /* 0x0000000aff117209 */ /* 0x000fe20007800000 */
[----:B------:R-:W-:Y:S01]  /*9050*/  FADD R10, R5, R48 ;  /* 0x00000030050a7221 */ /* 0x000fe20000000000 */
[----:B------:R-:W-:Y:S01]  /*9060*/  FADD R6, R6, R51 ;  /* 0x0000003306067221 */ /* 0x000fe20000000000 */
[----:B------:R-:W-:Y:S01]  /*9070*/  FADD R12, R7, R50 ;  /* 0x00000032070c7221 */ /* 0x000fe20000000000 */
[----:B------:R0:W-:Y:S01]  /*9080*/  STG.E desc[UR8][R8.64], R13 ;  /* 0x0000000d08007986 */ /* 0x0001e2000c101908 */
[----:B------:R-:W-:Y:S02]  /*9090*/  FMNMX R15, RZ, R14, !PT ;  /* 0x0000000eff0f7209 */ /* 0x000fe40007800000 */
[----:B------:R-:W-:Y:S01]  /*90a0*/  FMNMX R11, RZ, R11, !PT ;  /* 0x0000000bff0b7209 */ /* 0x000fe20007800000 */
[----:B------:R2:W-:Y:S01]  /*90b0*/  STG.E desc[UR8][R8.64+0x8], R17 ;  /* 0x0000081108007986 */ /* 0x0005e2000c101908 */
[----:B------:R-:W-:-:S02]  /*90c0*/  FMNMX R5, RZ, R4, !PT ;  /* 0x00000004ff057209 */ /* 0x000fc40007800000 */
[----:B------:R-:W-:Y:S01]  /*90d0*/  FMNMX R7, RZ, R10, !PT ;  /* 0x0000000aff077209 */ /* 0x000fe20007800000 */
[----:B------:R2:W-:Y:S01]  /*90e0*/  STG.E desc[UR8][R8.64+0x4], R15 ;  /* 0x0000040f08007986 */ /* 0x0005e2000c101908 */
[----:B------:R-:W-:Y:S02]  /*90f0*/  FMNMX R19, RZ, R6, !PT ;  /* 0x00000006ff137209 */ /* 0x000fe40007800000 */
[----:B0-----:R-:W-:Y:S01]  /*9100*/  FMNMX R13, RZ, R12, !PT ;  /* 0x0000000cff0d7209 */ /* 0x001fe20007800000 */
[----:B------:R2:W-:Y:S04]  /*9110*/  STG.E desc[UR8][R8.64+0xc], R11 ;  /* 0x00000c0b08007986 */ /* 0x0005e8000c101908 */
[----:B------:R2:W-:Y:S04]  /*9120*/  STG.E desc[UR8][R8.64+0x10], R5 ;  /* 0x0000100508007986 */ /* 0x0005e8000c101908 */
[----:B------:R2:W-:Y:S04]  /*9130*/  STG.E desc[UR8][R8.64+0x14], R7 ;  /* 0x0000140708007986 */ /* 0x0005e8000c101908 */
[----:B------:R2:W-:Y:S04]  /*9140*/  STG.E desc[UR8][R8.64+0x18], R19 ;  /* 0x0000181308007986 */ /* 0x0005e8000c101908 */
[----:B-1----:R2:W-:Y:S02]  /*9150*/  STG.E desc[UR8][R8.64+0x1c], R13 ;  /* 0x00001c0d08007986 */ /* 0x0025e4000c101908 */
.L_x_5:
[C---:B------:R-:W-:Y:S01]  /*9160*/  IADD3 R42, PT, PT, R57.reuse, UR6, RZ ;  /* 0x00000006392a7c10 */ /* 0x040fe2000fffe0ff */
[----:B--23--:R-:W-:-:S03]  /*9170*/  IMAD.WIDE.U32 R12, R57, 0x4, R40 ;  /* 0x00000004390c7825 */ /* 0x00cfc600078e0028 */
[----:B------:R-:W-:Y:S02]  /*9180*/  LEA R8, R42, UR15, 0x2 ;  /* 0x0000000f2a087c11 */ /* 0x000fe4000f8e10ff */
[----:B------:R-:W2:Y:S04]  /*9190*/  LDG.E.CONSTANT R43, desc[UR8][R12.64] ;  /* 0x000000080c2b7981 */ /* 0x000ea8000c1e9900 */
[----:B------:R-:W2:Y:S04]  /*91a0*/  LDL.128 R32, [R8] ;  /* 0x0000000008207983 */ /* 0x000ea80000100c00 */
[----:B------:R-:W3:Y:S04]  /*91b0*/  LDG.E.CONSTANT R30, desc[UR8][R12.64+0x4] ;  /* 0x000004080c1e7981 */ /* 0x000ee8000c1e9900 */
[----:B------:R-:W4:Y:S04]  /*91c0*/  LDG.E.CONSTANT R31, desc[UR8][R12.64+0x8] ;  /* 0x000008080c1f7981 */ /* 0x000f28000c1e9900 */
[----:B------:R-:W5:Y:S04]  /*91d0*/  LDG.E.CONSTANT R44, desc[UR8][R12.64+0xc] ;  /* 0x00000c080c2c7981 */ /* 0x000f68000c1e9900 */
[----:B------:R-:W5:Y:S04]  /*91e0*/  LDG.E.CONSTANT R83, desc[UR8][R12.64+0x10] ;  /* 0x000010080c537981 */ /* 0x000f68000c1e9900 */
[----:B------:R-:W5:Y:S04]  /*91f0*/  LDL.128 R24, [R8+0x10] ;  /* 0x0000100008187983 */ /* 0x000f680000100c00 */
[----:B------:R-:W5:Y:S04]  /*9200*/  LDG.E.CONSTANT R38, desc[UR8][R12.64+0x14] ;  /* 0x000014080c267981 */ /* 0x000f68000c1e9900 */
[----:B------:R-:W5:Y:S01]  /*9210*/  LDG.E.CONSTANT R39, desc[UR8][R12.64+0x18] ;  /* 0x000018080c277981 */ /* 0x000f62000c1e9900 */
[----:B------:R-:W-:-:S02]  /*9220*/  IADD3 R17, PT, PT, R57, 0x8, RZ ;  /* 0x0000000839117810 */ /* 0x000fc40007ffe0ff */
[----:B------:R-:W-:Y:S01]  /*9230*/  IADD3 R29, PT, PT, R57, 0x10, RZ ;  /* 0x00000010391d7810 */ /* 0x000fe20007ffe0ff */
[----:B------:R-:W5:Y:S01]  /*9240*/  LDG.E.CONSTANT R68, desc[UR8][R12.64+0x1c] ;  /* 0x00001c080c447981 */ /* 0x000f62000c1e9900 */
[C---:B------:R-:W-:Y:S01]  /*9250*/  IADD3 R72, PT, PT, R17.reuse, UR6, RZ ;  /* 0x0000000611487c10 */ /* 0x040fe2000fffe0ff */
[----:B------:R-:W-:-:S03]  /*9260*/  IMAD.WIDE.U32 R16, R17, 0x4, R40 ;  /* 0x0000000411107825 */ /* 0x000fc600078e0028 */
[----:B------:R-:W-:Y:S02]  /*9270*/  LEA R18, R72, UR15, 0x2 ;  /* 0x0000000f48127c11 */ /* 0x000fe4000f8e10ff */
[C---:B------:R-:W-:Y:S01]  /*9280*/  IADD3 R56, PT, PT, R29.reuse, UR6, RZ ;  /* 0x000000061d387c10 */ /* 0x040fe2000fffe0ff */
[----:B------:R-:W5:Y:S01]  /*9290*/  LDG.E.CONSTANT R75, desc[UR8][R16.64] ;  /* 0x00000008104b7981 */ /* 0x000f62000c1e9900 */
[----:B------:R-:W-:-:S03]  /*92a0*/  IMAD.WIDE.U32 R28, R29, 0x4, R40 ;  /* 0x000000041d1c7825 */ /* 0x000fc600078e0028 */
[----:B------:R-:W5:Y:S01]  /*92b0*/  LDL.128 R4, [R18] ;  /* 0x0000000012047983 */ /* 0x000f620000100c00 */
[----:B------:R-:W-:-:S03]  /*92c0*/  LEA R45, R56, UR15, 0x2 ;  /* 0x0000000f382d7c11 */ /* 0x000fc6000f8e10ff */
[----:B------:R-:W5:Y:S04]  /*92d0*/  LDG.E.CONSTANT R74, desc[UR8][R16.64+0x4] ;  /* 0x00000408104a7981 */ /* 0x000f68000c1e9900 */
[----:B------:R-:W5:Y:S04]  /*92e0*/  LDG.E.CONSTANT R59, desc[UR8][R16.64+0x8] ;  /* 0x00000808103b7981 */ /* 0x000f68000c1e9900 */
[----:B------:R-:W5:Y:S01]  /*92f0*/  LDG.E.CONSTANT R52, desc[UR8][R16.64+0xc] ;  /* 0x00000c0810347981 */ /* 0x000f62000c1e9900 */
[----:B------:R-:W-:-:S03]  /*9300*/  IADD3 R37, PT, PT, R57, 0x18, RZ ;  /* 0x0000001839257810 */ /* 0x000fc60007ffe0ff */
[----:B------:R-:W5:Y:S04]  /*9310*/  LDL.128 R8, [R18+0x10] ;  /* 0x0000100012087983 */ /* 0x000f680000100c00 */
[----:B------:R-:W5:Y:S01]  /*9320*/  LDG.E.CONSTANT R54, desc[UR8][R16.64+0x14] ;  /* 0x0000140810367981 */ /* 0x000f62000c1e9900 */
[----:B------:R-:W-:-:S03]  /*9330*/  IADD3 R64, PT, PT, R37, UR6, RZ ;  /* 0x0000000625407c10 */ /* 0x000fc6000fffe0ff */
[----:B------:R-:W5:Y:S04]  /*9340*/  LDG.E.CONSTANT R61, desc[UR8][R16.64+0x10] ;  /* 0x00001008103d7981 */ /* 0x000f68000c1e9900 */
[----:B------:R-:W5:Y:S04]  /*9350*/  LDG.E.CONSTANT R63, desc[UR8][R16.64+0x18] ;  /* 0x00001808103f7981 */ /* 0x000f68000c1e9900 */
[----:B------:R-:W5:Y:S04]  /*9360*/  LDG.E.CONSTANT R58, desc[UR8][R16.64+0x1c] ;  /* 0x00001c08103a7981 */ /* 0x000f68000c1e9900 */
[----:B------:R-:W5:Y:S04]  /*9370*/  LDG.E.CONSTANT R65, desc[UR8][R28.64] ;  /* 0x000000081c417981 */ /* 0x000f68000c1e9900 */
[----:B------:R-:W5:Y:S01]  /*9380*/  LDL.128 R12, [R45] ;  /* 0x000000002d0c7983 */ /* 0x000f620000100c00 */
[----:B------:R-:W-:Y:S01]  /*9390*/  IADD3 R87, PT, PT, R57, 0x20, RZ ;  /* 0x0000002039577810 */ /* 0x000fe20007ffe0ff */
[----:B------:R-:W-:Y:S01]  /*93a0*/  IMAD.WIDE.U32 R36, R37, 0x4, R40 ;  /* 0x0000000425247825 */ /* 0x000fe200078e0028 */
[----:B------:R-:W-:Y:S01]  /*93b0*/  LEA R86, R64, UR15, 0x2 ;  /* 0x0000000f40567c11 */ /* 0x000fe2000f8e10ff */
[----:B------:R-:W5:Y:S01]  /*93c0*/  LDG.E.CONSTANT R60, desc[UR8][R28.64+0x4] ;  /* 0x000004081c3c7981 */ /* 0x000f62000c1e9900 */
[----:B------:R-:W-:-:S03]  /*93d0*/  IADD3 R84, PT, PT, R87, UR6, RZ ;  /* 0x0000000657547c10 */ /* 0x000fc6000fffe0ff */
[----:B------:R-:W5:Y:S04]  /*93e0*/  LDG.E.CONSTANT R69, desc[UR8][R28.64+0x10] ;  /* 0x000010081c457981 */ /* 0x000f68000c1e9900 */
[----:B------:R-:W5:Y:S04]  /*93f0*/  LDL.128 R16, [R45+0x10] ;  /* 0x000010002d107983 */ /* 0x000f680000100c00 */
[----:B------:R-:W5:Y:S04]  /*9400*/  LDG.E.CONSTANT R67, desc[UR8][R28.64+0x8] ;  /* 0x000008081c437981 */ /* 0x000f68000c1e9900 */
[----:B------:R-:W5:Y:S04]  /*9410*/  LDG.E.CONSTANT R62, desc[UR8][R28.64+0xc] ;  /* 0x00000c081c3e7981 */ /* 0x000f68000c1e9900 */
[----:B------:R-:W5:Y:S04]  /*9420*/  LDG.E.CONSTANT R66, desc[UR8][R28.64+0x14] ;  /* 0x000014081c427981 */ /* 0x000f68000c1e9900 */
[----:B------:R-:W5:Y:S04]  /*9430*/  LDG.E.CONSTANT R71, desc[UR8][R28.64+0x18] ;  /* 0x000018081c477981 */ /* 0x000f68000c1e9900 */
[----:B------:R-:W5:Y:S04]  /*9440*/  LDG.E.CONSTANT R70, desc[UR8][R28.64+0x1c] ;  /* 0x00001c081c467981 */ /* 0x000f68000c1e9900 */
[----:B------:R-:W5:Y:S04]  /*9450*/  LDG.E.CONSTANT R73, desc[UR8][R36.64] ;  /* 0x0000000824497981 */ /* 0x000f68000c1e9900 */
[----:B------:R-:W5:Y:S04]  /*9460*/  LDL.128 R20, [R86] ;  /* 0x0000000056147983 */ /* 0x000f680000100c00 */
[----:B------:R-:W5:Y:S04]  /*9470*/  LDG.E.CONSTANT R80, desc[UR8][R36.64+0x4] ;  /* 0x0000040824507981 */ /* 0x000f68000c1e9900 */
[----:B------:R-:W5:Y:S04]  /*9480*/  LDG.E.CONSTANT R79, desc[UR8][R36.64+0x8] ;  /* 0x00000808244f7981 */ /* 0x000f68000c1e9900 */
[----:B------:R-:W5:Y:S04]  /*9490*/  LDG.E.CONSTANT R76, desc[UR8][R36.64+0xc] ;  /* 0x00000c08244c7981 */ /* 0x000f68000c1e9900 */
[----:B------:R-:W5:Y:S04]  /*94a0*/  LDG.E.CONSTANT R81, desc[UR8][R36.64+0x10] ;  /* 0x0000100824517981 */ /* 0x000f68000c1e9900 */
[----:B------:R-:W5:Y:S04]  /*94b0*/  LDG.E.CONSTANT R78, desc[UR8][R36.64+0x14] ;  /* 0x00001408244e7981 */ /* 0x000f68000c1e9900 */
[----:B------:R-:W5:Y:S04]  /*94c0*/  LDG.E.CONSTANT R77, desc[UR8][R36.64+0x18] ;  /* 0x00001808244d7981 */ /* 0x000f68000c1e9900 */
[----:B------:R0:W5:Y:S02]  /*94d0*/  LDG.E.CONSTANT R82, desc[UR8][R36.64+0x1c] ;  /* 0x00001c0824527981 */ /* 0x000164000c1e9900 */
[----:B0-----:R-:W-:Y:S01]  /*94e0*/  LEA R36, R84, UR15, 0x2 ;  /* 0x0000000f54247c11 */ /* 0x001fe2000f8e10ff */
[----:B--2---:R-:W-:Y:S01]  /*94f0*/  FADD R32, R32, R43 ;  /* 0x0000002b20207221 */ /* 0x004fe20000000000 */
[----:B------:R-:W-:Y:S01]  /*9500*/  IADD3 R43, PT, PT, R55, R42, RZ ;  /* 0x0000002a372b7210 */ /* 0x000fe20007ffe0ff */
[----:B---3--:R-:W-:-:S03]  /*9510*/  FADD R45, R33, R30 ;  /* 0x0000001e212d7221 */ /* 0x008fc60000000000 */
[----:B------:R-:W-:Y:S01]  /*9520*/  FMNMX R33, RZ, R32, !PT ;  /* 0x00000020ff217209 */ /* 0x000fe20007800000 */
[----:B------:R-:W-:-:S04]  /*9530*/  IMAD.WIDE.U32 R42, R43, 0x4, R2 ;  /* 0x000000042b2a7825 */ /* 0x000fc800078e0002 */
[----:B----4-:R-:W-:Y:S01]  /*9540*/  FADD R34, R34, R31 ;  /* 0x0000001f22227221 */ /* 0x010fe20000000000 */
[----:B------:R-:W-:Y:S01]  /*9550*/  FMNMX R85, RZ, R45, !PT ;  /* 0x0000002dff557209 */ /* 0x000fe20007800000 */
[----:B------:R-:W2:Y:S01]  /*9560*/  LDL.128 R28, [R86+0x10] ;  /* 0x00001000561c7983 */ /* 0x000ea20000100c00 */
[----:B-----5:R-:W-:Y:S01]  /*9570*/  FADD R35, R35, R44 ;  /* 0x0000002c23237221 */ /* 0x020fe20000000000 */
[----:B------:R-:W-:Y:S02]  /*9580*/  IMAD.WIDE.U32 R44, R87, 0x4, R40 ;  /* 0x00000004572c7825 */ /* 0x000fe400078e0028 */
[----:B------:R0:W-:Y:S01]  /*9590*/  STG.E desc[UR8][R42.64], R33 ;  /* 0x000000212a007986 */ /* 0x0001e2000c101908 */
[----:B------:R-:W-:Y:S02]  /*95a0*/  FMNMX R37, RZ, R34, !PT ;  /* 0x00000022ff257209 */ /* 0x000fe40007800000 */
[----:B------:R-:W-:Y:S01]  /*95b0*/  FMNMX R91, RZ, R35, !PT ;  /* 0x00000023ff5b7209 */ /* 0x000fe20007800000 */
[----:B------:R-:W3:Y:S01]  /*95c0*/  LDG.E.CONSTANT R87, desc[UR8][R44.64] ;  /* 0x000000082c577981 */ /* 0x000ee2000c1e9900 */
[----:B------:R-:W-:-:S03]  /*95d0*/  FADD R24, R24, R83 ;  /* 0x0000005318187221 */ /* 0x000fc60000000000 */
[----:B------:R1:W-:Y:S04]  /*95e0*/  STG.E desc[UR8][R42.64+0x4], R85 ;  /* 0x000004552a007986 */ /* 0x0003e8000c101908 */
[----:B0-----:R-:W3:Y:S01]  /*95f0*/  LDL.128 R32, [R36] ;  /* 0x0000000024207983 */ /* 0x001ee20000100c00 */
[----:B------:R-:W-:Y:S01]  /*9600*/  FMNMX R93, RZ, R24, !PT ;  /* 0x00000018ff5d7209 */ /* 0x000fe20007800000 */
[----:B------:R-:W-:Y:S01]  /*9610*/  FADD R25, R25, R38 ;  /* 0x0000002619197221 */ /* 0x000fe20000000000 */
[----:B------:R-:W-:Y:S01]  /*9620*/  FADD R26, R26, R39 ;  /* 0x000000271a1a7221 */ /* 0x000fe20000000000 */
[----:B------:R0:W-:Y:S04]  /*9630*/  STG.E desc[UR8][R42.64+0x8], R37 ;  /* 0x000008252a007986 */ /* 0x0001e8000c101908 */
[----:B------:R-:W4:Y:S04]  /*9640*/  LDG.E.CONSTANT R88, desc[UR8][R44.64+0x4] ;  /* 0x000004082c587981 */ /* 0x000f28000c1e9900 */
[----:B------:R-:W5:Y:S04]  /*9650*/  LDG.E.CONSTANT R89, desc[UR8][R44.64+0x8] ;  /* 0x000008082c597981 */ /* 0x000f68000c1e9900 */
[----:B------:R-:W5:Y:S04]  /*9660*/  LDG.E.CONSTANT R86, desc[UR8][R44.64+0xc] ;  /* 0x00000c082c567981 */ /* 0x000f68000c1e9900 */
[----:B------:R-:W5:Y:S04]  /*9670*/  LDG.E.CONSTANT R83, desc[UR8][R44.64+0x10] ;  /* 0x000010082c537981 */ /* 0x000f68000c1e9900 */
[----:B------:R-:W5:Y:S04]  /*9680*/  LDG.E.CONSTANT R24, desc[UR8][R44.64+0x14] ;  /* 0x000014082c187981 */ /* 0x000f68000c1e9900 */
[----:B-1----:R-:W5:Y:S04]  /*9690*/  LDG.E.CONSTANT R85, desc[UR8][R44.64+0x18] ;  /* 0x000018082c557981 */ /* 0x002f68000c1e9900 */
[----:B------:R1:W5:Y:S04]  /*96a0*/  LDG.E.CONSTANT R90, desc[UR8][R44.64+0x1c] ;  /* 0x00001c082c5a7981 */ /* 0x000368000c1e9900 */
[----:B0-----:R-:W5:Y:S01]  /*96b0*/  LDL.128 R36, [R36+0x10] ;  /* 0x0000100024247983 */ /* 0x001f620000100c00 */
[----:B------:R-:W-:Y:S01]  /*96c0*/  FADD R68, R27, R68 ;  /* 0x000000441b447221 */ /* 0x000fe20000000000 */
[----:B------:R-:W-:Y:S01]  /*96d0*/  FADD R4, R4, R75 ;  /* 0x0000004b04047221 */ /* 0x000fe20000000000 */
[----:B------:R-:W-:Y:S01]  /*96e0*/  FADD R74, R5, R74 ;  /* 0x0000004a054a7221 */ /* 0x000fe20000000000 */
[----:B------:R-:W-:Y:S01]  /*96f0*/  IADD3 R5, PT, PT, R55, R72, RZ ;  /* 0x0000004837057210 */ /* 0x000fe20007ffe0ff */
[----:B------:R-:W-:Y:S01]  /*9700*/  FADD R6, R6, R59 ;  /* 0x0000003b06067221 */ /* 0x000fe20000000000 */
[----:B-1----:R-:W-:Y:S01]  /*9710*/  FMNMX R45, RZ, R68, !PT ;  /* 0x00000044ff2d7209 */ /* 0x002fe20007800000 */
[----:B------:R-:W-:Y:S01]  /*9720*/  FADD R52, R7, R52 ;  /* 0x0000003407347221 */ /* 0x000fe20000000000 */
[----:B------:R-:W-:Y:S01]  /*9730*/  FMNMX R25, RZ, R25, !PT ;  /* 0x00000019ff197209 */ /* 0x000fe20007800000 */
[----:B------:R-:W-:Y:S01]  /*9740*/  FADD R54, R9, R54 ;  /* 0x0000003609367221 */ /* 0x000fe20000000000 */
[----:B------:R-:W-:Y:S01]  /*9750*/  FMNMX R27, RZ, R26, !PT ;  /* 0x0000001aff1b7209 */ /* 0x000fe20007800000 */
[----:B------:R0:W-:Y:S01]  /*9760*/  STG.E desc[UR8][R42.64+0x1c], R45 ;  /* 0x00001c2d2a007986 */ /* 0x0001e2000c101908 */
[----:B------:R-:W-:Y:S01]  /*9770*/  FMNMX R75, RZ, R4, !PT ;  /* 0x00000004ff4b7209 */ /* 0x000fe20007800000 */
[----:B------:R-:W-:-:S04]  /*9780*/  IMAD.WIDE.U32 R4, R5, 0x4, R2 ;  /* 0x0000000405047825 */ /* 0x000fc800078e0002 */
[----:B------:R-:W-:Y:S01]  /*9790*/  FADD R8, R8, R61 ;  /* 0x0000003d08087221 */ /* 0x000fe20000000000 */
[----:B------:R-:W-:Y:S01]  /*97a0*/  FADD R10, R10, R63 ;  /* 0x0000003f0a0a7221 */ /* 0x000fe20000000000 */
[----:B------:R-:W-:Y:S01]  /*97b0*/  FMNMX R7, RZ, R6, !PT ;  /* 0x00000006ff077209 */ /* 0x000fe20007800000 */
[----:B------:R-:W-:Y:S01]  /*97c0*/  FADD R11, R11, R58 ;  /* 0x0000003a0b0b7221 */ /* 0x000fe20000000000 */
[----:B------:R-:W-:Y:S01]  /*97d0*/  FMNMX R9, RZ, R52, !PT ;  /* 0x00000034ff097209 */ /* 0x000fe20007800000 */
[----:B------:R1:W-:Y:S01]  /*97e0*/  STG.E desc[UR8][R42.64+0xc], R91 ;  /* 0x00000c5b2a007986 */ /* 0x0003e2000c101908 */
[----:B------:R-:W-:Y:S01]  /*97f0*/  FADD R12, R12, R65 ;  /* 0x000000410c0c7221 */ /* 0x000fe20000000000 */
[----:B0-----:R-:W-:Y:S02]  /*9800*/  IADD3 R45, PT, PT, R55, R56, RZ ;  /* 0x00000038372d7210 */ /* 0x001fe40007ffe0ff */
[----:B------:R-:W-:Y:S01]  /*9810*/  STG.E desc[UR8][R42.64+0x10], R93 ;  /* 0x0000105d2a007986 */ /* 0x000fe2000c101908 */
[----:B------:R-:W-:Y:S01]  /*9820*/  FMNMX R11, RZ, R11, !PT ;  /* 0x0000000bff0b7209 */ /* 0x000fe20007800000 */
[----:B------:R-:W-:-:S02]  /*9830*/  FADD R13, R13, R60 ;  /* 0x0000003c0d0d7221 */ /* 0x000fc40000000000 */
[----:B------:R0:W-:Y:S01]  /*9840*/  STG.E desc[UR8][R42.64+0x14], R25 ;  /* 0x000014192a007986 */ /* 0x0001e2000c101908 */
[----:B-1----:R-:W-:-:S03]  /*9850*/  FMNMX R91, RZ, R74, !PT ;  /* 0x0000004aff5b7209 */ /* 0x002fc60007800000 */
[----:B------:R1:W-:Y:S01]  /*9860*/  STG.E desc[UR8][R42.64+0x18], R27 ;  /* 0x0000181b2a007986 */ /* 0x0003e2000c101908 */
[----:B------:R-:W-:-:S03]  /*9870*/  FADD R16, R16, R69 ;  /* 0x0000004510107221 */ /* 0x000fc60000000000 */
[----:B------:R1:W-:Y:S01]  /*9880*/  STG.E desc[UR8][R4.64+0x8], R7 ;  /* 0x0000080704007986 */ /* 0x0003e2000c101908 */
[----:B0-----:R-:W-:-:S03]  /*9890*/  FMNMX R25, RZ, R8, !PT ;  /* 0x00000008ff197209 */ /* 0x001fc60007800000 */
[----:B------:R0:W-:Y:S01]  /*98a0*/  STG.E desc[UR8][R4.64+0xc], R9 ;  /* 0x00000c0904007986 */ /* 0x0001e2000c101908 */
[----:B-1----:R-:W-:Y:S02]  /*98b0*/  FMNMX R27, RZ, R54, !PT ;  /* 0x00000036ff1b7209 */ /* 0x002fe40007800000 */
[----:B------:R-:W-:Y:S01]  /*98c0*/  FMNMX R43, RZ, R10, !PT ;  /* 0x0000000aff2b7209 */ /* 0x000fe20007800000 */
[----:B------:R-:W-:-:S04]  /*98d0*/  IMAD.WIDE.U32 R6, R45, 0x4, R2 ;  /* 0x000000042d067825 */ /* 0x000fc800078e0002 */
[----:B------:R-:W-:Y:S01]  /*98e0*/  FADD R14, R14, R67 ;  /* 0x000000430e0e7221 */ /* 0x000fe20000000000 */
[----:B------:R-:W-:Y:S01]  /*98f0*/  FADD R62, R15, R62 ;  /* 0x0000003e0f3e7221 */ /* 0x000fe20000000000 */
[----:B------:R-:W-:Y:S01]  /*9900*/  FADD R17, R17, R66 ;  /* 0x0000004211117221 */ /* 0x000fe20000000000 */
[----:B0-----:R-:W-:Y:S01]  /*9910*/  FMNMX R9, RZ, R12, !PT ;  /* 0x0000000cff097209 */ /* 0x001fe20007800000 */
[----:B------:R-:W-:Y:S01]  /*9920*/  FADD R18, R18, R71 ;  /* 0x0000004712127221 */ /* 0x000fe20000000000 */
[----:B------:R-:W-:Y:S01]  /*9930*/  FADD R19, R19, R70 ;  /* 0x0000004613137221 */ /* 0x000fe20000000000 */
[----:B------:R-:W-:Y:S01]  /*9940*/  STG.E desc[UR8][R4.64], R75 ;  /* 0x0000004b04007986 */ /* 0x000fe2000c101908 */
[----:B------:R-:W-:-:S03]  /*9950*/  FMNMX R13, RZ, R13, !PT ;  /* 0x0000000dff0d7209 */ /* 0x000fc60007800000 */
[----:B------:R-:W-:Y:S01]  /*9960*/  STG.E desc[UR8][R4.64+0x4], R91 ;  /* 0x0000045b04007986 */ /* 0x000fe2000c101908 */
[----:B------:R-:W-:Y:S01]  /*9970*/  FMNMX R15, RZ, R14, !PT ;  /* 0x0000000eff0f7209 */ /* 0x000fe20007800000 */
[----:B------:R-:W-:Y:S02]  /*9980*/  FADD R20, R20, R73 ;  /* 0x0000004914147221 */ /* 0x000fe40000000000 */
[----:B------:R0:W-:Y:S01]  /*9990*/  STG.E desc[UR8][R4.64+0x10], R25 ;  /* 0x0000101904007986 */ /* 0x0001e2000c101908 */
[----:B------:R-:W-:-:S03]  /*99a0*/  FMNMX R17, RZ, R17, !PT ;  /* 0x00000011ff117209 */ /* 0x000fc60007800000 */
[----:B------:R1:W-:Y:S01]  /*99b0*/  STG.E desc[UR8][R4.64+0x14], R27 ;  /* 0x0000141b04007986 */ /* 0x0003e2000c101908 */
[----:B------:R-:W-:-:S03]  /*99c0*/  FMNMX R19, RZ, R19, !PT ;  /* 0x00000013ff137209 */ /* 0x000fc60007800000 */
[----:B------:R-:W-:Y:S01]  /*99d0*/  STG.E desc[UR8][R4.64+0x18], R43 ;  /* 0x0000182b04007986 */ /* 0x000fe2000c101908 */
[----:B------:R-:W-:-:S03]  /*99e0*/  FADD R22, R22, R79 ;  /* 0x0000004f16167221 */ /* 0x000fc60000000000 */
[----:B------:R1:W-:Y:S01]  /*99f0*/  STG.E desc[UR8][R4.64+0x1c], R11 ;  /* 0x00001c0b04007986 */ /* 0x0003e2000c101908 */
[----:B0-----:R-:W-:-:S03]  /*9a00*/  FMNMX R25, RZ, R62, !PT ;  /* 0x0000003eff197209 */ /* 0x001fc60007800000 */
[----:B------:R0:W-:Y:S01]  /*9a10*/  STG.E desc[UR8][R6.64], R9 ;  /* 0x0000000906007986 */ /* 0x0001e2000c101908 */
[----:B-1----:R-:W-:Y:S01]  /*9a20*/  IADD3 R27, PT, PT, R55, R64, RZ ;  /* 0x00000040371b7210 */ /* 0x002fe20007ffe0ff */
[----:B------:R-:W-:Y:S02]  /*9a30*/  FADD R21, R21, R80 ;  /* 0x0000005015157221 */ /* 0x000fe40000000000 */
[----:B------:R1:W-:Y:S01]  /*9a40*/  STG.E desc[UR8][R6.64+0x4], R13 ;  /* 0x0000040d06007986 */ /* 0x0003e2000c101908 */
[----:B------:R-:W-:Y:S02]  /*9a50*/  FMNMX R11, RZ, R18, !PT ;  /* 0x00000012ff0b7209 */ /* 0x000fe40007800000 */
[----:B0-----:R-:W-:Y:S01]  /*9a60*/  FMNMX R9, RZ, R16, !PT ;  /* 0x00000010ff097209 */ /* 0x001fe20007800000 */
[----:B------:R-:W-:Y:S01]  /*9a70*/  IMAD.WIDE.U32 R4, R27, 0x4, R2 ;  /* 0x000000041b047825 */ /* 0x000fe200078e0002 */
[----:B------:R-:W-:Y:S03]  /*9a80*/  STG.E desc[UR8][R6.64+0x8], R15 ;  /* 0x0000080f06007986 */ /* 0x000fe6000c101908 */
[----:B------:R-:W-:Y:S01]  /*9a90*/  FADD R23, R23, R76 ;  /* 0x0000004c17177221 */ /* 0x000fe20000000000 */
[----:B-1----:R-:W-:Y:S01]  /*9aa0*/  FMNMX R13, RZ, R20, !PT ;  /* 0x00000014ff0d7209 */ /* 0x002fe20007800000 */
[----:B------:R0:W-:Y:S01]  /*9ab0*/  STG.E desc[UR8][R6.64+0x10], R9 ;  /* 0x0000100906007986 */ /* 0x0001e2000c101908 */
[----:B------:R-:W-:-:S03]  /*9ac0*/  IADD3 R57, PT, PT, R57, 0x28, RZ ;  /* 0x0000002839397810 */ /* 0x000fc60007ffe0ff */
[----:B------:R-:W-:Y:S04]  /*9ad0*/  STG.E desc[UR8][R6.64+0xc], R25 ;  /* 0x00000c1906007986 */ /* 0x000fe8000c101908 */
[----:B------:R-:W-:Y:S04]  /*9ae0*/  STG.E desc[UR8][R6.64+0x14], R17 ;  /* 0x0000141106007986 */ /* 0x000fe8000c101908 */
[----:B------:R-:W-:Y:S01]  /*9af0*/  STG.E desc[UR8][R6.64+0x18], R11 ;  /* 0x0000180b06007986 */ /* 0x000fe2000c101908 */
[----:B0-----:R-:W-:-:S03]  /*9b00*/  FMNMX R9, RZ, R22, !PT ;  /* 0x00000016ff097209 */ /* 0x001fc60007800000 */
[----:B------:R0:W-:Y:S01]  /*9b10*/  STG.E desc[UR8][R6.64+0x1c], R19 ;  /* 0x00001c1306007986 */ /* 0x0001e2000c101908 */
[----:B------:R-:W-:Y:S02]  /*9b20*/  FMNMX R21, RZ, R21, !PT ;  /* 0x00000015ff157209 */ /* 0x000fe40007800000 */
[----:B------:R-:W-:Y:S01]  /*9b30*/  FMNMX R23, RZ, R23, !PT ;  /* 0x00000017ff177209 */ /* 0x000fe20007800000 */
[----:B------:R1:W-:Y:S01]  /*9b40*/  STG.E desc[UR8][R4.64], R13 ;  /* 0x0000000d04007986 */ /* 0x0003e2000c101908 */
[----:B------:R-:W-:-:S03]  /*9b50*/  ISETP.NE.AND P0, PT, R57, 0x80, PT ;  /* 0x000000803900780c */ /* 0x000fc60003f05270 */
[----:B------:R3:W-:Y:S01]  /*9b60*/  STG.E desc[UR8][R4.64+0x8], R9 ;  /* 0x0000080904007986 */ /* 0x0007e2000c101908 */
[----:B0-----:R-:W-:-:S03]  /*9b70*/  IADD3 R7, PT, PT, R55, R84, RZ ;  /* 0x0000005437077210 */ /* 0x001fc60007ffe0ff */
[----:B------:R-:W-:Y:S02]  /*9b80*/  STG.E desc[UR8][R4.64+0x4], R21 ;  /* 0x0000041504007986 */ /* 0x000fe4000c101908 */
[----:B------:R-:W-:Y:S02]  /*9b90*/  IMAD.WIDE.U32 R6, R7, 0x4, R2 ;  /* 0x0000000407067825 */ /* 0x000fe400078e0002 */
[----:B------:R-:W-:Y:S02]  /*9ba0*/  STG.E desc[UR8][R4.64+0xc], R23 ;  /* 0x00000c1704007986 */ /* 0x000fe4000c101908 */
[----:B--2---:R-:W-:Y:S01]  /*9bb0*/  FADD R28, R28, R81 ;  /* 0x000000511c1c7221 */ /* 0x004fe20000000000 */
[----:B------:R-:W-:Y:S01]  /*9bc0*/  FADD R29, R29, R78 ;  /* 0x0000004e1d1d7221 */ /* 0x000fe20000000000 */
[----:B------:R-:W-:Y:S01]  /*9bd0*/  FADD R30, R30, R77 ;  /* 0x0000004d1e1e7221 */ /* 0x000fe20000000000 */
[----:B------:R-:W-:Y:S02]  /*9be0*/  FADD R31, R31, R82 ;  /* 0x000000521f1f7221 */ /* 0x000fe40000000000 */
[----:B------:R-:W-:-:S02]  /*9bf0*/  FMNMX R11, RZ, R28, !PT ;  /* 0x0000001cff0b7209 */ /* 0x000fc40007800000 */
[----:B------:R-:W-:Y:S02]  /*9c00*/  FMNMX R29, RZ, R29, !PT ;  /* 0x0000001dff1d7209 */ /* 0x000fe40007800000 */
[----:B-1----:R-:W-:Y:S02]  /*9c10*/  FMNMX R13, RZ, R30, !PT ;  /* 0x0000001eff0d7209 */ /* 0x002fe40007800000 */
[----:B------:R-:W-:Y:S01]  /*9c20*/  FMNMX R31, RZ, R31, !PT ;  /* 0x0000001fff1f7209 */ /* 0x000fe20007800000 */
[----:B---3--:R-:W-:Y:S01]  /*9c30*/  FADD R32, R32, R87 ;  /* 0x0000005720207221 */ /* 0x008fe20000000000 */
[----:B------:R0:W-:Y:S04]  /*9c40*/  STG.E desc[UR8][R4.64+0x10], R11 ;  /* 0x0000100b04007986 */ /* 0x0001e8000c101908 */
[----:B------:R-:W-:Y:S01]  /*9c50*/  FMNMX R9, RZ, R32, !PT ;  /* 0x00000020ff097209 */ /* 0x000fe20007800000 */
[----:B----4-:R-:W-:Y:S01]  /*9c60*/  FADD R33, R33, R88 ;  /* 0x0000005821217221 */ /* 0x010fe20000000000 */
[----:B------:R-:W-:Y:S01]  /*9c70*/  STG.E desc[UR8][R4.64+0x14], R29 ;  /* 0x0000141d04007986 */ /* 0x000fe2000c101908 */
[----:B-----5:R-:W-:-:S03]  /*9c80*/  FADD R34, R34, R89 ;  /* 0x0000005922227221 */ /* 0x020fc60000000000 */
[----:B------:R1:W-:Y:S01]  /*9c90*/  STG.E desc[UR8][R4.64+0x18], R13 ;  /* 0x0000180d04007986 */ /* 0x0003e2000c101908 */
[----:B------:R-:W-:-:S03]  /*9ca0*/  FADD R35, R35, R86 ;  /* 0x0000005623237221 */ /* 0x000fc60000000000 */
[----:B------:R2:W-:Y:S01]  /*9cb0*/  STG.E desc[UR8][R4.64+0x1c], R31 ;  /* 0x00001c1f04007986 */ /* 0x0005e2000c101908 */
[----:B------:R-:W-:Y:S02]  /*9cc0*/  FMNMX R33, RZ, R33, !PT ;  /* 0x00000021ff217209 */ /* 0x000fe40007800000 */
[----:B0-----:R-:W-:Y:S01]  /*9cd0*/  FMNMX R11, RZ, R34, !PT ;  /* 0x00000022ff0b7209 */ /* 0x001fe20007800000 */
[----:B------:R0:W-:Y:S01]  /*9ce0*/  STG.E desc[UR8][R6.64], R9 ;  /* 0x0000000906007986 */ /* 0x0001e2000c101908 */
[----:B------:R-:W-:-:S03]  /*9cf0*/  FMNMX R35, RZ, R35, !PT ;  /* 0x00000023ff237209 */ /* 0x000fc60007800000 */
[----:B------:R3:W-:Y:S01]  /*9d00*/  STG.E desc[UR8][R6.64+0x4], R33 ;  /* 0x0000042106007986 */ /* 0x0007e2000c101908 */
[----:B------:R-:W-:Y:S01]  /*9d10*/  FADD R36, R36, R83 ;  /* 0x0000005324247221 */ /* 0x000fe20000000000 */
[----:B------:R-:W-:Y:S01]  /*9d20*/  FADD R24, R37, R24 ;  /* 0x0000001825187221 */ /* 0x000fe20000000000 */
[----:B------:R-:W-:Y:S01]  /*9d30*/  FADD R38, R38, R85 ;  /* 0x0000005526267221 */ /* 0x000fe20000000000 */
[----:B------:R-:W-:Y:S02]  /*9d40*/  FADD R39, R39, R90 ;  /* 0x0000005a27277221 */ /* 0x000fe40000000000 */
[----:B-1----:R-:W-:Y:S02]  /*9d50*/  FMNMX R13, RZ, R36, !PT ;  /* 0x00000024ff0d7209 */ /* 0x002fe40007800000 */
[----:B--2---:R-:W-:Y:S02]  /*9d60*/  FMNMX R5, RZ, R24, !PT ;  /* 0x00000018ff057209 */ /* 0x004fe40007800000 */
[----:B0-----:R-:W-:-:S02]  /*9d70*/  FMNMX R9, RZ, R38, !PT ;  /* 0x00000026ff097209 */ /* 0x001fc40007800000 */
[----:B------:R-:W-:Y:S01]  /*9d80*/  FMNMX R39, RZ, R39, !PT ;  /* 0x00000027ff277209 */ /* 0x000fe20007800000 */
[----:B------:R3:W-:Y:S04]  /*9d90*/  STG.E desc[UR8][R6.64+0x8], R11 ;  /* 0x0000080b06007986 */ /* 0x0007e8000c101908 */
[----:B------:R3:W-:Y:S04]  /*9da0*/  STG.E desc[UR8][R6.64+0xc], R35 ;  /* 0x00000c2306007986 */ /* 0x0007e8000c101908 */
[----:B------:R3:W-:Y:S04]  /*9db0*/  STG.E desc[UR8][R6.64+0x10], R13 ;  /* 0x0000100d06007986 */ /* 0x0007e8000c101908 */
[----:B------:R3:W-:Y:S04]  /*9dc0*/  STG.E desc[UR8][R6.64+0x14], R5 ;  /* 0x0000140506007986 */ /* 0x0007e8000c101908 */
[----:B------:R3:W-:Y:S04]  /*9dd0*/  STG.E desc[UR8][R6.64+0x18], R9 ;  /* 0x0000180906007986 */ /* 0x0007e8000c101908 */
[----:B------:R3:W-:Y:S01]  /*9de0*/  STG.E desc[UR8][R6.64+0x1c], R39 ;  /* 0x00001c2706007986 */ /* 0x0007e2000c101908 */
[----:B------:R-:W-:Y:S05]  /*9df0*/  @P0 BRA `(.L_x_5) ;  /* 0xfffffff000d80947 */ /* 0x000fea000383ffff */
[----:B------:R-:W-:Y:S05]  /*9e00*/  BRA.U UP0, `(.L_x_6) ;  /* 0xfffffff100487547 */ /* 0x000fea000b83ffff */
[----:B---3--:R-:W0:Y:S01]  /*9e10*/  LDC.64 R4, c[0x0][0x398] ;  /* 0x0000e600ff047b82 */ /* 0x008e220000000a00 */
[----:B------:R-:W1:Y:S01]  /*9e20*/  LDCU.64 UR6, c[0x0][0x398] ;  /* 0x00007300ff0677ac */ /* 0x000e620008000a00 */
[----:B0-----:R0:W5:Y:S04]  /*9e30*/  LDG.E.CONSTANT R45, desc[UR8][R4.64] ;  /* 0x00000008042d7981 */ /* 0x001168000c1e9900 */
[----:B------:R0:W5:Y:S04]  /*9e40*/  LDG.E.CONSTANT R0, desc[UR8][R4.64+0x4] ;  /* 0x0000040804007981 */ /* 0x000168000c1e9900 */
[----:B------:R0:W5:Y:S04]  /*9e50*/  LDG.E.CONSTANT R47, desc[UR8][R4.64+0x8] ;  /* 0x00000808042f7981 */ /* 0x000168000c1e9900 */
[----:B------:R0:W5:Y:S04]  /*9e60*/  LDG.E.CONSTANT R44, desc[UR8][R4.64+0xc] ;  /* 0x00000c08042c7981 */ /* 0x000168000c1e9900 */
[----:B------:R0:W5:Y:S04]  /*9e70*/  LDG.E.CONSTANT R49, desc[UR8][R4.64+0x10] ;  /* 0x0000100804317981 */ /* 0x000168000c1e9900 */
[----:B------:R0:W5:Y:S04]  /*9e80*/  LDG.E.CONSTANT R46, desc[UR8][R4.64+0x14] ;  /* 0x00001408042e7981 */ /* 0x000168000c1e9900 */
[----:B------:R0:W5:Y:S04]  /*9e90*/  LDG.E.CONSTANT R51, desc[UR8][R4.64+0x18] ;  /* 0x0000180804337981 */ /* 0x000168000c1e9900 */
[----:B------:R0:W5:Y:S01]  /*9ea0*/  LDG.E.CONSTANT R48, desc[UR8][R4.64+0x1c] ;  /* 0x00001c0804307981 */ /* 0x000162000c1e9900 */
[----:B-1----:R-:W-:Y:S01]  /*9eb0*/  UIADD3 UR6, UP0, UPT, UR6, 0x10, URZ ;  /* 0x0000001006067890 */ /* 0x002fe2000ff1e0ff */
[----:B------:R-:W-:Y:S01]  /*9ec0*/  IMAD.WIDE.U32 R2, R55, 0x4, R2 ;  /* 0x0000000437027825 */ /* 0x000fe200078e0002 */
[----:B------:R-:W-:-:S02]  /*9ed0*/  UMOV UR4, URZ ;  /* 0x000000ff00047c82 */ /* 0x000fc40008000000 */
[----:B------:R-:W-:-:S12]  /*9ee0*/  UIADD3.X UR7, UPT, UPT, URZ, UR7, URZ, UP0, !UPT ;  /* 0x00000007ff077290 */ /* 0x000fd800087fe4ff */
.L_x_8:
[----:B------:R-:W-:-:S09]  /*9ef0*/  UIMAD UR5, UR4, 0x200, UR15 ;  /* 0x00000200040578a4 */ /* 0x000fd2000f8e020f */
[----:B0-----:R-:W2:Y:S04]  /*9f00*/  LDL.128 R8, [UR5+0x1e00] ;  /* 0x001e0005ff087983 */ /* 0x001ea80008100c00 */
[----:B0-----:R-:W3:Y:S01]  /*9f10*/  LDL.128 R4, [UR5+0x1e10] ;  /* 0x001e1005ff047983 */ /* 0x001ee20008100c00 */
[----:B------:R-:W-:Y:S01]  /*9f20*/  MOV R13, UR4 ;  /* 0x00000004000d7c02 */ /* 0x000fe20008000f00 */
[----:B------:R-:W-:Y:S02]  /*9f30*/  UIADD3 UR10, UP0, UPT, UR6, 0x20, URZ ;  /* 0x00000020060a7890 */ /* 0x000fe4000ff1e0ff */
[----:B------:R-:W-:Y:S02]  /*9f40*/  UIADD3 UR4, UPT, UPT, UR4, 0x1, URZ ;  /* 0x0000000104047890 */ /* 0x000fe4000fffe0ff */
[----:B------:R-:W-:-:S02]  /*9f50*/  UIADD3.X UR11, UPT, UPT, URZ, UR7, URZ, UP0, !UPT ;  /* 0x00000007ff0b7290 */ /* 0x000fc400087fe4ff */
[----:B------:R-:W-:Y:S01]  /*9f60*/  MOV R40, UR10 ;  /* 0x0000000a00287c02 */ /* 0x000fe20008000f00 */
[----:B------:R-:W-:Y:S02]  /*9f70*/  UIADD3 UR5, UPT, UPT, UR5, 0x1e30, URZ ;  /* 0x00001e3005057890 */ /* 0x000fe4000fffe0ff */
[----:B------:R-:W-:Y:S01]  /*9f80*/  UISETP.NE.AND UP1, UPT, UR4, 0xf, UPT ;  /* 0x0000000f0400788c */ /* 0x000fe2000bf25270 */
[----:B------:R-:W-:Y:S01]  /*9f90*/  MOV R41, UR11 ;  /* 0x0000000b00297c02 */ /* 0x000fe20008000f00 */
[----:B------:R-:W-:Y:S01]  /*9fa0*/  UMOV UR10, 0x8 ;  /* 0x00000008000a7882 */ /* 0x000fe20000000000 */
[----:B--2--5:R-:W-:Y:S01]  /*9fb0*/  FADD R12, R8, R45 ;  /* 0x0000002d080c7221 */ /* 0x024fe20000000000 */
[----:B------:R-:W-:Y:S01]  /*9fc0*/  FADD R10, R10, R47 ;  /* 0x0000002f0a0a7221 */ /* 0x000fe20000000000 */
[----:B------:R-:W-:Y:S01]  /*9fd0*/  FADD R14, R9, R0 ;  /* 0x00000000090e7221 */ /* 0x000fe20000000000 */
[----:B------:R-:W-:-:S04]  /*9fe0*/  IMAD.WIDE.U32 R8, R13, 0x200, R2 ;  /* 0x000002000d087825 */ /* 0x000fc800078e0002 */
        /* <DEDUP_REMOVED lines=15> */
[----:B------:R-:W-:Y:S01]  /*a0e0*/  IADD3 R52, P0, PT, R8, 0x783c, RZ ;  /* 0x0000783c08347810 */ /* 0x000fe20007f1e0ff */
[----:B------:R1:W-:Y:S01]  /*a0f0*/  STG.E desc[UR8][R8.64+0x780c], R11 ;  /* 0x00780c0b08007986 */ /* 0x0003e2000c101908 */
[----:B0-----:R-:W-:Y:S02]  /*a100*/  FMNMX R13, RZ, R12, !PT ;  /* 0x0000000cff0d7209 */ /* 0x001fe40007800000 */
[----:B------:R-:W-:Y:S01]  /*a110*/  IADD3.X R83, PT, PT, RZ, R9, RZ, P0, !PT ;  /* 0x00000009ff537210 */ /* 0x000fe200007fe4ff */
[----:B------:R1:W-:Y:S04]  /*a120*/  STG.E desc[UR8][R8.64+0x7810], R5 ;  /* 0x0078100508007986 */ /* 0x0003e8000c101908 */
[----:B------:R1:W-:Y:S04]  /*a130*/  STG.E desc[UR8][R8.64+0x7814], R7 ;  /* 0x0078140708007986 */ /* 0x0003e8000c101908 */
[----:B------:R1:W-:Y:S04]  /*a140*/  STG.E desc[UR8][R8.64+0x7818], R19 ;  /* 0x0078181308007986 */ /* 0x0003e8000c101908 */
[----:B------:R1:W-:Y:S02]  /*a150*/  STG.E desc[UR8][R8.64+0x781c], R13 ;  /* 0x00781c0d08007986 */ /* 0x0003e4000c101908 */
.L_x_7:
[----:B0-----:R-:W2:Y:S04]  /*a160*/  LDL.128 R36, [UR5+-0x10] ;  /* 0xfffff005ff247983 */ /* 0x001ea80008100c00 */
[----:B------:R-:W2:Y:S04]  /*a170*/  LDG.E.CONSTANT R33, desc[UR8][R40.64+-0x10] ;  /* 0xfffff00828217981 */ /* 0x000ea8000c1e9900 */
[----:B-1----:R-:W3:Y:S04]  /*a180*/  LDL.128 R4, [UR5] ;  /* 0x00000005ff047983 */ /* 0x002ee80008100c00 */
[----:B------:R-:W4:Y:S04]  /*a190*/  LDG.E.CONSTANT R82, desc[UR8][R40.64+-0xc] ;  /* 0xfffff40828527981 */ /* 0x000f28000c1e9900 */
[----:B------:R-:W5:Y:S04]  /*a1a0*/  LDG.E.CONSTANT R85, desc[UR8][R40.64+-0x8] ;  /* 0xfffff80828557981 */ /* 0x000f68000c1e9900 */
[----:B------:R-:W3:Y:S04]  /*a1b0*/  LDG.E.CONSTANT R88, desc[UR8][R40.64+-0x4] ;  /* 0xfffffc0828587981 */ /* 0x000ee8000c1e9900 */
[----:B------:R-:W3:Y:S04]  /*a1c0*/  LDG.E.CONSTANT R89, desc[UR8][R40.64] ;  /* 0x0000000828597981 */ /* 0x000ee8000c1e9900 */
[----:B------:R-:W3:Y:S04]  /*a1d0*/  LDG.E.CONSTANT R50, desc[UR8][R40.64+0x4] ;  /* 0x0000040828327981 */ /* 0x000ee8000c1e9900 */
[----:B------:R-:W3:Y:S04]  /*a1e0*/  LDL.128 R8, [UR5+0x10] ;  /* 0x00001005ff087983 */ /* 0x000ee80008100c00 */
[----:B------:R-:W3:Y:S04]  /*a1f0*/  LDG.E.CONSTANT R73, desc[UR8][R40.64+0x8] ;  /* 0x0000080828497981 */ /* 0x000ee8000c1e9900 */
[----:B------:R-:W3:Y:S04]  /*a200*/  LDG.E.CONSTANT R74, desc[UR8][R40.64+0xc] ;  /* 0x00000c08284a7981 */ /* 0x000ee8000c1e9900 */
[----:B------:R-:W3:Y:S04]  /*a210*/  LDG.E.CONSTANT R70, desc[UR8][R40.64+0x1c] ;  /* 0x00001c0828467981 */ /* 0x000ee8000c1e9900 */
[----:B------:R-:W3:Y:S04]  /*a220*/  LDG.E.CONSTANT R76, desc[UR8][R40.64+0x14] ;  /* 0x00001408284c7981 */ /* 0x000ee8000c1e9900 */
[----:B------:R-:W3:Y:S04]  /*a230*/  LDL.128 R12, [UR5+0x20] ;  /* 0x00002005ff0c7983 */ /* 0x000ee80008100c00 */
[----:B------:R-:W3:Y:S04]  /*a240*/  LDG.E.CONSTANT R71, desc[UR8][R40.64+0x18] ;  /* 0x0000180828477981 */ /* 0x000ee8000c1e9900 */
[----:B------:R-:W3:Y:S04]  /*a250*/  LDG.E.CONSTANT R67, desc[UR8][R40.64+0x20] ;  /* 0x0000200828437981 */ /* 0x000ee8000c1e9900 */
[----:B------:R-:W3:Y:S04]  /*a260*/  LDG.E.CONSTANT R69, desc[UR8][R40.64+0x28] ;  /* 0x0000280828457981 */ /* 0x000ee8000c1e9900 */
[----:B------:R-:W3:Y:S04]  /*a270*/  LDL.128 R16, [UR5+0x30] ;  /* 0x00003005ff107983 */ /* 0x000ee80008100c00 */
[----:B------:R-:W3:Y:S04]  /*a280*/  LDG.E.CONSTANT R65, desc[UR8][R40.64+0x38] ;  /* 0x0000380828417981 */ /* 0x000ee8000c1e9900 */
[----:B------:R-:W3:Y:S04]  /*a290*/  LDG.E.CONSTANT R63, desc[UR8][R40.64+0x30] ;  /* 0x00003008283f7981 */ /* 0x000ee8000c1e9900 */
[----:B------:R-:W3:Y:S04]  /*a2a0*/  LDL.128 R20, [UR5+0x40] ;  /* 0x00004005ff147983 */ /* 0x000ee80008100c00 */
[----:B------:R-:W3:Y:S04]  /*a2b0*/  LDL.128 R24, [UR5+0x50] ;  /* 0x00005005ff187983 */ /* 0x000ee80008100c00 */
        /* <DEDUP_REMOVED lines=22> */
[----:B------:R-:W3:Y:S01]  /*a420*/  LDG.E.CONSTANT R87, desc[UR8][R40.64+0x88] ;  /* 0x0000880828577981 */ /* 0x000ee2000c1e9900 */
[----:B--2---:R-:W-:-:S03]  /*a430*/  FADD R42, R36, R33 ;  /* 0x00000021242a7221 */ /* 0x004fc60000000000 */
[----:B------:R-:W2:Y:S01]  /*a440*/  LDL.128 R32, [UR5+0x70] ;  /* 0x00007005ff207983 */ /* 0x000ea20008100c00 */
[----:B----4-:R-:W-:-:S03]  /*a450*/  FADD R43, R37, R82 ;  /* 0x00000052252b7221 */ /* 0x010fc60000000000 */
[----:B------:R-:W4:Y:S01]  /*a460*/  LDG.E.CONSTANT R82, desc[UR8][R40.64+0x8c] ;  /* 0x00008c0828527981 */ /* 0x000f22000c1e9900 */
[----:B-----5:R-:W-:-:S03]  /*a470*/  FADD R86, R38, R85 ;  /* 0x0000005526567221 */ /* 0x020fc60000000000 */
[----:B------:R-:W5:Y:S01]  /*a480*/  LDG.E.CONSTANT R85, desc[UR8][R40.64+0x80] ;  /* 0x0000800828557981 */ /* 0x000f62000c1e9900 */
[----:B---3--:R-:W-:-:S03]  /*a490*/  FADD R88, R39, R88 ;  /* 0x0000005827587221 */ /* 0x008fc60000000000 */
[----:B------:R-:W5:Y:S01]  /*a4a0*/  LDL.128 R36, [UR5+0x80] ;  /* 0x00008005ff247983 */ /* 0x000f620008100c00 */
[----:B------:R-:W-:-:S03]  /*a4b0*/  FADD R89, R4, R89 ;  /* 0x0000005904597221 */ /* 0x000fc60000000000 */
[----:B------:R0:W3:Y:S01]  /*a4c0*/  LDG.E.CONSTANT R4, desc[UR8][R40.64+0x84] ;  /* 0x0000840828047981 */ /* 0x0000e2000c1e9900 */
[----:B------:R-:W-:Y:S01]  /*a4d0*/  FADD R5, R5, R50 ;  /* 0x0000003205057221 */ /* 0x000fe20000000000 */
[----:B------:R-:W-:Y:S02]  /*a4e0*/  FMNMX R91, RZ, R42, !PT ;  /* 0x0000002aff5b7209 */ /* 0x000fe40007800000 */
[----:B------:R-:W-:Y:S02]  /*a4f0*/  FMNMX R93, RZ, R43, !PT ;  /* 0x0000002bff5d7209 */ /* 0x000fe40007800000 */
[----:B------:R-:W-:Y:S02]  /*a500*/  MOV R42, R52 ;  /* 0x00000034002a7202 */ /* 0x000fe40000000f00 */
[----:B------:R-:W-:Y:S01]  /*a510*/  MOV R43, R83 ;  /* 0x00000053002b7202 */ /* 0x000fe20000000f00 */
[----:B------:R-:W-:Y:S01]  /*a520*/  FADD R6, R6, R73 ;  /* 0x0000004906067221 */ /* 0x000fe20000000000 */
[----:B------:R-:W-:Y:S01]  /*a530*/  FMNMX R5, RZ, R5, !PT ;  /* 0x00000005ff057209 */ /* 0x000fe20007800000 */
[----:B------:R-:W-:Y:S01]  /*a540*/  FADD R74, R7, R74 ;  /* 0x0000004a074a7221 */ /* 0x000fe20000000000 */
[----:B------:R-:W-:-:S03]  /*a550*/  FADD R70, R11, R70 ;  /* 0x000000460b467221 */ /* 0x000fc60000000000 */
[----:B------:R1:W-:Y:S01]  /*a560*/  STG.E desc[UR8][R42.64+-0x8], R5 ;  /* 0xfffff8052a007986 */ /* 0x0003e2000c101908 */
[----:B------:R-:W-:Y:S01]  /*a570*/  FMNMX R7, RZ, R6, !PT ;  /* 0x00000006ff077209 */ /* 0x000fe20007800000 */
[----:B------:R-:W-:Y:S01]  /*a580*/  FADD R76, R9, R76 ;  /* 0x0000004c094c7221 */ /* 0x000fe20000000000 */
[----:B------:R-:W-:-:S03]  /*a590*/  FMNMX R9, RZ, R74, !PT ;  /* 0x0000004aff097209 */ /* 0x000fc60007800000 */
[----:B------:R0:W-:Y:S01]  /*a5a0*/  STG.E desc[UR8][R42.64+-0x4], R7 ;  /* 0xfffffc072a007986 */ /* 0x0001e2000c101908 */
[----:B------:R-:W-:Y:S01]  /*a5b0*/  FADD R10, R10, R71 ;  /* 0x000000470a0a7221 */ /* 0x000fe20000000000 */
[----:B-1----:R-:W-:Y:S01]  /*a5c0*/  FMNMX R5, RZ, R70, !PT ;  /* 0x00000046ff057209 */ /* 0x002fe20007800000 */
[----:B------:R-:W-:Y:S01]  /*a5d0*/  FADD R12, R12, R67 ;  /* 0x000000430c0c7221 */ /* 0x000fe20000000000 */
[----:B------:R-:W-:Y:S01]  /*a5e0*/  FADD R14, R14, R69 ;  /* 0x000000450e0e7221 */ /* 0x000fe20000000000 */
[----:B------:R1:W-:Y:S01]  /*a5f0*/  STG.E desc[UR8][R42.64], R9 ;  /* 0x000000092a007986 */ /* 0x0003e2000c101908 */
[----:B------:R-:W-:Y:S01]  /*a600*/  FMNMX R11, RZ, R10, !PT ;  /* 0x0000000aff0b7209 */ /* 0x000fe20007800000 */
[----:B------:R-:W-:Y:S02]  /*a610*/  FADD R18, R18, R65 ;  /* 0x0000004112127221 */ /* 0x000fe40000000000 */
[----:B------:R1:W-:Y:S01]  /*a620*/  STG.E desc[UR8][R42.64+0x10], R5 ;  /* 0x000010052a007986 */ /* 0x0003e2000c101908 */
[----:B0-----:R-:W-:Y:S01]  /*a630*/  FMNMX R7, RZ, R12, !PT ;  /* 0x0000000cff077209 */ /* 0x001fe20007800000 */
[----:B------:R-:W-:Y:S01]  /*a640*/  FADD R16, R16, R63 ;  /* 0x0000003f10107221 */ /* 0x000fe20000000000 */
[----:B-1----:R-:W-:Y:S01]  /*a650*/  FMNMX R9, RZ, R14, !PT ;  /* 0x0000000eff097209 */ /* 0x002fe20007800000 */
[----:B------:R0:W-:Y:S01]  /*a660*/  STG.E desc[UR8][R42.64+0xc], R11 ;  /* 0x00000c0b2a007986 */ /* 0x0001e2000c101908 */
[----:B------:R-:W-:Y:S01]  /*a670*/  FMNMX R5, RZ, R18, !PT ;  /* 0x00000012ff057209 */ /* 0x000fe20007800000 */
[----:B------:R-:W-:Y:S01]  /*a680*/  FADD R20, R20, R61 ;  /* 0x0000003d14147221 */ /* 0x000fe20000000000 */
[----:B------:R-:W-:Y:S01]  /*a690*/  FADD R22, R22, R57 ;  /* 0x0000003916167221 */ /* 0x000fe20000000000 */
[----:B------:R-:W-:Y:S01]  /*a6a0*/  FADD R24, R24, R59 ;  /* 0x0000003b18187221 */ /* 0x000fe20000000000 */
[----:B------:R1:W-:Y:S01]  /*a6b0*/  STG.E desc[UR8][R42.64+0x14], R7 ;  /* 0x000014072a007986 */ /* 0x0003e2000c101908 */
[----:B0-----:R-:W-:-:S03]  /*a6c0*/  FMNMX R11, RZ, R16, !PT ;  /* 0x00000010ff0b7209 */ /* 0x001fc60007800000 */
[----:B------:R0:W-:Y:S04]  /*a6d0*/  STG.E desc[UR8][R42.64+0x1c], R9 ;  /* 0x00001c092a007986 */ /* 0x0001e8000c101908 */
[----:B------:R0:W-:Y:S01]  /*a6e0*/  STG.E desc[UR8][R42.64+0x2c], R5 ;  /* 0x00002c052a007986 */ /* 0x0001e2000c101908 */
[----:B------:R-:W-:Y:S01]  /*a6f0*/  FADD R26, R26, R53 ;  /* 0x000000351a1a7221 */ /* 0x000fe20000000000 */
[----:B------:R-:W-:Y:S01]  /*a700*/  FADD R28, R28, R55 ;  /* 0x000000371c1c7221 */ /* 0x000fe20000000000 */
[----:B-1----:R-:W-:Y:S01]  /*a710*/  FMNMX R7, RZ, R20, !PT ;  /* 0x00000014ff077209 */ /* 0x002fe20007800000 */
[----:B------:R-:W-:Y:S01]  /*a720*/  FADD R30, R30, R81 ;  /* 0x000000511e1e7221 */ /* 0x000fe20000000000 */
[----:B0-----:R-:W-:Y:S02]  /*a730*/  FMNMX R9, RZ, R22, !PT ;  /* 0x00000016ff097209 */ /* 0x001fe40007800000 */
[----:B------:R-:W-:Y:S01]  /*a740*/  FMNMX R5, RZ, R24, !PT ;  /* 0x00000018ff057209 */ /* 0x000fe20007800000 */
[----:B------:R0:W-:Y:S01]  /*a750*/  STG.E desc[UR8][R42.64+0x24], R11 ;  /* 0x0000240b2a007986 */ /* 0x0001e2000c101908 */
[----:B------:R-:W-:-:S03]  /*a760*/  FADD R8, R8, R75 ;  /* 0x0000004b08087221 */ /* 0x000fc60000000000 */
[----:B------:R1:W-:Y:S01]  /*a770*/  STG.E desc[UR8][R42.64+0x34], R7 ;  /* 0x000034072a007986 */ /* 0x0003e2000c101908 */
[----:B------:R-:W-:-:S03]  /*a780*/  FADD R13, R13, R72 ;  /* 0x000000480d0d7221 */ /* 0x000fc60000000000 */
[----:B------:R1:W-:Y:S01]  /*a790*/  STG.E desc[UR8][R42.64+0x3c], R9 ;  /* 0x00003c092a007986 */ /* 0x0003e2000c101908 */
[----:B------:R-:W-:-:S03]  /*a7a0*/  FADD R15, R15, R68 ;  /* 0x000000440f0f7221 */ /* 0x000fc60000000000 */
[----:B------:R2:W-:Y:S01]  /*a7b0*/  STG.E desc[UR8][R42.64+0x44], R5 ;  /* 0x000044052a007986 */ /* 0x0005e2000c101908 */
[----:B0-----:R-:W-:Y:S01]  /*a7c0*/  FMNMX R11, RZ, R30, !PT ;  /* 0x0000001eff0b7209 */ /* 0x001fe20007800000 */
[----:B------:R-:W-:Y:S01]  /*a7d0*/  FADD R17, R17, R64 ;  /* 0x0000004011117221 */ /* 0x000fe20000000000 */
[----:B-1----:R-:W-:Y:S01]  /*a7e0*/  FMNMX R7, RZ, R26, !PT ;  /* 0x0000001aff077209 */ /* 0x002fe20007800000 */
[----:B------:R-:W-:Y:S01]  /*a7f0*/  FADD R19, R19, R66 ;  /* 0x0000004213137221 */ /* 0x000fe20000000000 */
[----:B------:R-:W-:Y:S01]  /*a800*/  FMNMX R9, RZ, R28, !PT ;  /* 0x0000001cff097209 */ /* 0x000fe20007800000 */
[----:B------:R-:W-:Y:S01]  /*a810*/  FADD R21, R21, R60 ;  /* 0x0000003c15157221 */ /* 0x000fe20000000000 */
[----:B------:R-:W-:Y:S01]  /*a820*/  FADD R23, R23, R62 ;  /* 0x0000003e17177221 */ /* 0x000fe20000000000 */
[----:B------:R-:W-:Y:S01]  /*a830*/  FADD R25, R25, R58 ;  /* 0x0000003a19197221 */ /* 0x000fe20000000000 */
[----:B------:R-:W-:Y:S01]  /*a840*/  FADD R27, R27, R54 ;  /* 0x000000361b1b7221 */ /* 0x000fe20000000000 */
[----:B------:R-:W-:Y:S01]  /*a850*/  FADD R29, R29, R56 ;  /* 0x000000381d1d7221 */ /* 0x000fe20000000000 */
[----:B------:R-:W-:Y:S01]  /*a860*/  FADD R31, R31, R78 ;  /* 0x0000004e1f1f7221 */ /* 0x000fe20000000000 */
[----:B------:R0:W-:Y:S01]  /*a870*/  STG.E desc[UR8][R42.64+0x4c], R7 ;  /* 0x00004c072a007986 */ /* 0x0001e2000c101908 */
[----:B------:R-:W-:-:S02]  /*a880*/  FMNMX R88, RZ, R88, !PT ;  /* 0x00000058ff587209 */ /* 0x000fc40007800000 */
[----:B------:R-:W-:Y:S01]  /*a890*/  FMNMX R89, RZ, R89, !PT ;  /* 0x00000059ff597209 */ /* 0x000fe20007800000 */
[----:B------:R1:W-:Y:S01]  /*a8a0*/  STG.E desc[UR8][R42.64+0x54], R9 ;  /* 0x000054092a007986 */ /* 0x0003e2000c101908 */
[----:B------:R-:W-:Y:S02]  /*a8b0*/  FMNMX R73, RZ, R8, !PT ;  /* 0x00000008ff497209 */ /* 0x000fe40007800000 */
[----:B------:R-:W-:Y:S01]  /*a8c0*/  FMNMX R75, RZ, R76, !PT ;  /* 0x0000004cff4b7209 */ /* 0x000fe20007800000 */
[----:B------:R-:W-:Y:S01]  /*a8d0*/  STG.E desc[UR8][R42.64+0x5c], R11 ;  /* 0x00005c0b2a007986 */ /* 0x000fe2000c101908 */
[----:B------:R-:W-:Y:S02]  /*a8e0*/  FMNMX R13, RZ, R13, !PT ;  /* 0x0000000dff0d7209 */ /* 0x000fe40007800000 */
[----:B------:R-:W-:Y:S02]  /*a8f0*/  FMNMX R15, RZ, R15, !PT ;  /* 0x0000000fff0f7209 */ /* 0x000fe40007800000 */
[----:B------:R-:W-:-:S02]  /*a900*/  FMNMX R17, RZ, R17, !PT ;  /* 0x00000011ff117209 */ /* 0x000fc40007800000 */
[----:B------:R-:W-:Y:S02]  /*a910*/  FMNMX R19, RZ, R19, !PT ;  /* 0x00000013ff137209 */ /* 0x000fe40007800000 */
[----:B------:R-:W-:Y:S02]  /*a920*/  FMNMX R21, RZ, R21, !PT ;  /* 0x00000015ff157209 */ /* 0x000fe40007800000 */
[----:B------:R-:W-:Y:S02]  /*a930*/  FMNMX R23, RZ, R23, !PT ;  /* 0x00000017ff177209 */ /* 0x000fe40007800000 */
[----:B------:R-:W-:Y:S02]  /*a940*/  FMNMX R25, RZ, R25, !PT ;  /* 0x00000019ff197209 */ /* 0x000fe40007800000 */
[----:B------:R-:W-:Y:S02]  /*a950*/  FMNMX R27, RZ, R27, !PT ;  /* 0x0000001bff1b7209 */ /* 0x000fe40007800000 */
[----:B------:R-:W-:-:S02]  /*a960*/  FMNMX R29, RZ, R29, !PT ;  /* 0x0000001dff1d7209 */ /* 0x000fc40007800000 */
[----:B------:R-:W-:Y:S01]  /*a970*/  FMNMX R31, RZ, R31, !PT ;  /* 0x0000001fff1f7209 */ /* 0x000fe20007800000 */
[----:B------:R-:W-:Y:S04]  /*a980*/  STG.E desc[UR8][R42.64+-0x1c], R91 ;  /* 0xffffe45b2a007986 */ /* 0x000fe8000c101908 */
        /* <DEDUP_REMOVED lines=14> */
[----:B------:R-:W-:Y:S01]  /*aa70*/  STG.E desc[UR8][R42.64+0x60], R31 ;  /* 0x0000601f2a007986 */ /* 0x000fe2000c101908 */
[----:B------:R-:W-:-:S04]  /*aa80*/  UIADD3 UR10, UPT, UPT, UR10, 0x28, URZ ;  /* 0x000000280a0a7890 */ /* 0x000fc8000fffe0ff */
[----:B------:R-:W-:Y:S01]  /*aa90*/  UISETP.NE.AND UP0, UPT, UR10, 0x80, UPT ;  /* 0x000000800a00788c */ /* 0x000fe2000bf05270 */
[----:B------:R-:W-:Y:S02]  /*aaa0*/  FMNMX R83, RZ, R86, !PT ;  /* 0x00000056ff537209 */ /* 0x000fe40007800000 */
[----:B------:R-:W-:Y:S02]  /*aab0*/  IADD3 R52, P0, PT, R42, 0xa0, RZ ;  /* 0x000000a02a347810 */ /* 0x000fe40007f1e0ff */
[----:B------:R-:W-:Y:S01]  /*aac0*/  IADD3 R40, P1, PT, R40, 0xa0, RZ ;  /* 0x000000a028287810 */ /* 0x000fe20007f3e0ff */
[----:B------:R-:W-:Y:S03]  /*aad0*/  STG.E desc[UR8][R42.64+-0x14], R83 ;  /* 0xffffec532a007986 */ /* 0x000fe6000c101908 */
[----:B------:R-:W-:Y:S01]  /*aae0*/  IADD3.X R41, PT, PT, RZ, R41, RZ, P1, !PT ;  /* 0x00000029ff297210 */ /* 0x000fe20000ffe4ff */
[----:B------:R-:W-:Y:S01]  /*aaf0*/  UIADD3 UR5, UPT, UPT, UR5, 0xa0, URZ ;  /* 0x000000a005057890 */ /* 0x000fe2000fffe0ff */
[----:B--2---:R-:W-:Y:S01]  /*ab00*/  FADD R32, R32, R77 ;  /* 0x0000004d20207221 */ /* 0x004fe20000000000 */
[----:B------:R-:W-:Y:S01]  /*ab10*/  FADD R33, R33, R80 ;  /* 0x0000005021217221 */ /* 0x000fe20000000000 */
[----:B------:R-:W-:Y:S01]  /*ab20*/  FADD R34, R34, R79 ;  /* 0x0000004f22227221 */ /* 0x000fe20000000000 */
[----:B------:R-:W-:-:S02]  /*ab30*/  FADD R35, R35, R84 ;  /* 0x0000005423237221 */ /* 0x000fc40000000000 */
[----:B------:R-:W-:Y:S02]  /*ab40*/  FMNMX R5, RZ, R32, !PT ;  /* 0x00000020ff057209 */ /* 0x000fe40007800000 */
[----:B------:R-:W-:Y:S02]  /*ab50*/  FMNMX R33, RZ, R33, !PT ;  /* 0x00000021ff217209 */ /* 0x000fe40007800000 */
[----:B0-----:R-:W-:Y:S01]  /*ab60*/  FMNMX R7, RZ, R34, !PT ;  /* 0x00000022ff077209 */ /* 0x001fe20007800000 */
[----:B------:R0:W-:Y:S01]  /*ab70*/  STG.E desc[UR8][R42.64+0x64], R5 ;  /* 0x000064052a007986 */ /* 0x0001e2000c101908 */
[----:B------:R-:W-:Y:S01]  /*ab80*/  FMNMX R35, RZ, R35, !PT ;  /* 0x00000023ff237209 */ /* 0x000fe20007800000 */
[----:B-----5:R-:W-:Y:S01]  /*ab90*/  FADD R36, R36, R85 ;  /* 0x0000005524247221 */ /* 0x020fe20000000000 */
[----:B------:R-:W-:Y:S01]  /*aba0*/  FADD R38, R38, R87 ;  /* 0x0000005726267221 */ /* 0x000fe20000000000 */
[----:B----4-:R-:W-:Y:S01]  /*abb0*/  FADD R39, R39, R82 ;  /* 0x0000005227277221 */ /* 0x010fe20000000000 */
[----:B---3--:R-:W-:-:S02]  /*abc0*/  FADD R4, R37, R4 ;  /* 0x0000000425047221 */ /* 0x008fc40000000000 */
[----:B-1----:R-:W-:Y:S02]  /*abd0*/  FMNMX R9, RZ, R36, !PT ;  /* 0x00000024ff097209 */ /* 0x002fe40007800000 */
[----:B0-----:R-:W-:Y:S02]  /*abe0*/  FMNMX R5, RZ, R38, !PT ;  /* 0x00000026ff057209 */ /* 0x001fe40007800000 */
[----:B------:R-:W-:Y:S02]  /*abf0*/  FMNMX R11, RZ, R4, !PT ;  /* 0x00000004ff0b7209 */ /* 0x000fe40007800000 */
[----:B------:R-:W-:Y:S01]  /*ac00*/  FMNMX R39, RZ, R39, !PT ;  /* 0x00000027ff277209 */ /* 0x000fe20007800000 */
[----:B------:R0:W-:Y:S04]  /*ac10*/  STG.E desc[UR8][R42.64+0x68], R33 ;  /* 0x000068212a007986 */ /* 0x0001e8000c101908 */
[----:B------:R0:W-:Y:S04]  /*ac20*/  STG.E desc[UR8][R42.64+0x6c], R7 ;  /* 0x00006c072a007986 */ /* 0x0001e8000c101908 */
[----:B------:R0:W-:Y:S04]  /*ac30*/  STG.E desc[UR8][R42.64+0x70], R35 ;  /* 0x000070232a007986 */ /* 0x0001e8000c101908 */
[----:B------:R0:W-:Y:S04]  /*ac40*/  STG.E desc[UR8][R42.64+0x74], R9 ;  /* 0x000074092a007986 */ /* 0x0001e8000c101908 */
[----:B------:R0:W-:Y:S04]  /*ac50*/  STG.E desc[UR8][R42.64+0x78], R11 ;  /* 0x0000780b2a007986 */ /* 0x0001e8000c101908 */
[----:B------:R0:W-:Y:S04]  /*ac60*/  STG.E desc[UR8][R42.64+0x7c], R5 ;  /* 0x00007c052a007986 */ /* 0x0001e8000c101908 */
[----:B------:R0:W-:Y:S01]  /*ac70*/  STG.E desc[UR8][R42.64+0x80], R39 ;  /* 0x000080272a007986 */ /* 0x0001e2000c101908 */
[----:B------:R-:W-:Y:S01]  /*ac80*/  IADD3.X R83, PT, PT, RZ, R43, RZ, P0, !PT ;  /* 0x0000002bff537210 */ /* 0x000fe200007fe4ff */
[----:B------:R-:W-:Y:S06]  /*ac90*/  BRA.U UP0, `(.L_x_7) ;  /* 0xfffffff500307547 */ /* 0x000fec000b83ffff */
[----:B------:R-:W-:Y:S05]  /*aca0*/  BRA.U UP1, `(.L_x_8) ;  /* 0xfffffff101907547 */ /* 0x000fea000b83ffff */
[----:B------:R-:W-:Y:S05]  /*acb0*/  EXIT ;  /* 0x000000000000794d */ /* 0x000fea0003800000 */
.L_x_9:
[----:B------:R-:W-:-:S00]  /*acc0*/  BRA `(.L_x_9) ;  /* 0xfffffffc00fc7947 */ /* 0x000fc0000383ffff */
[----:B------:R-:W-:-:S00]  /*acd0*/  NOP ;  /* 0x0000000000007918 */ /* 0x000fc00000000000 */
        /* <DEDUP_REMOVED lines=10> */
.L_x_10:


//--------------------- .nv.shared.my_kernel_kernel0 --------------------------
	.section	.nv.shared.my_kernel_kernel0,"aw",@nobits
	.sectionflags	@""
	.align	4
.nv.shared.my_kernel_kernel0:
	.zero		43520


//--------------------- .nv.shared.reserved.0     --------------------------
	.section	.nv.shared.reserved.0,"aw",@nobits
	.weak		__nv_reservedSMEM_offset_0_alias
	.size		__nv_reservedSMEM_offset_0_alias, 0, 64
	.other		__nv_reservedSMEM_offset_0_alias,@"STO_CUDA_RESERVED_SHARED STV_DEFAULT"
__nv_reservedSMEM_offset_0_alias:
	.zero		0
	.zero		64


//--------------------- .nv.constant0.my_kernel_kernel0 --------------------------
	.section	.nv.constant0.my_kernel_kernel0,"a",@progbits
	.sectionflags	@""
	.align	4
.nv.constant0.my_kernel_kernel0:
	.zero		928


//--------------------- SYMBOLS --------------------------

	.type		.nv.reservedSmem.offset0,@object
	.size		.nv.reservedSmem.offset0,0x4
	.type		.nv.reservedSmem.cap,@object
	.size		.nv.reservedSmem.cap,0x4
